//
// Generated by NVIDIA NVVM Compiler
//
// Compiler Build ID: CL-36424714
// Cuda compilation tools, release 13.0, V13.0.88
// Based on NVVM 20.0.0
//

.version 9.0
.target sm_100
.address_size 64

	// .globl	_Z7kernel1iiiPiS_S_S_S_S_S_S_S_S_P16EvacuationResulti

.visible .entry _Z7kernel1iiiPiS_S_S_S_S_S_S_S_S_P16EvacuationResulti(
	.param .u32 _Z7kernel1iiiPiS_S_S_S_S_S_S_S_S_P16EvacuationResulti_param_0,
	.param .u32 _Z7kernel1iiiPiS_S_S_S_S_S_S_S_S_P16EvacuationResulti_param_1,
	.param .u32 _Z7kernel1iiiPiS_S_S_S_S_S_S_S_S_P16EvacuationResulti_param_2,
	.param .u64 .ptr .align 1 _Z7kernel1iiiPiS_S_S_S_S_S_S_S_S_P16EvacuationResulti_param_3,
	.param .u64 .ptr .align 1 _Z7kernel1iiiPiS_S_S_S_S_S_S_S_S_P16EvacuationResulti_param_4,
	.param .u64 .ptr .align 1 _Z7kernel1iiiPiS_S_S_S_S_S_S_S_S_P16EvacuationResulti_param_5,
	.param .u64 .ptr .align 1 _Z7kernel1iiiPiS_S_S_S_S_S_S_S_S_P16EvacuationResulti_param_6,
	.param .u64 .ptr .align 1 _Z7kernel1iiiPiS_S_S_S_S_S_S_S_S_P16EvacuationResulti_param_7,
	.param .u64 .ptr .align 1 _Z7kernel1iiiPiS_S_S_S_S_S_S_S_S_P16EvacuationResulti_param_8,
	.param .u64 .ptr .align 1 _Z7kernel1iiiPiS_S_S_S_S_S_S_S_S_P16EvacuationResulti_param_9,
	.param .u64 .ptr .align 1 _Z7kernel1iiiPiS_S_S_S_S_S_S_S_S_P16EvacuationResulti_param_10,
	.param .u64 .ptr .align 1 _Z7kernel1iiiPiS_S_S_S_S_S_S_S_S_P16EvacuationResulti_param_11,
	.param .u64 .ptr .align 1 _Z7kernel1iiiPiS_S_S_S_S_S_S_S_S_P16EvacuationResulti_param_12,
	.param .u64 .ptr .align 1 _Z7kernel1iiiPiS_S_S_S_S_S_S_S_S_P16EvacuationResulti_param_13,
	.param .u32 _Z7kernel1iiiPiS_S_S_S_S_S_S_S_S_P16EvacuationResulti_param_14
)
{
	.local .align 16 .b8 	__local_depot0[18000];
	.reg .b64 	%SP;
	.reg .b64 	%SPL;
	.reg .pred 	%p<143>;
	.reg .b16 	%rs<17>;
	.reg .b32 	%r<374>;
	.reg .b64 	%rd<334>;

	mov.u64 	%SPL, __local_depot0;
	ld.param.u32 	%r164, [_Z7kernel1iiiPiS_S_S_S_S_S_S_S_S_P16EvacuationResulti_param_0];
	ld.param.u32 	%r165, [_Z7kernel1iiiPiS_S_S_S_S_S_S_S_S_P16EvacuationResulti_param_1];
	ld.param.u32 	%r167, [_Z7kernel1iiiPiS_S_S_S_S_S_S_S_S_P16EvacuationResulti_param_2];
	ld.param.u64 	%rd83, [_Z7kernel1iiiPiS_S_S_S_S_S_S_S_S_P16EvacuationResulti_param_6];
	ld.param.u64 	%rd84, [_Z7kernel1iiiPiS_S_S_S_S_S_S_S_S_P16EvacuationResulti_param_9];
	ld.param.u64 	%rd85, [_Z7kernel1iiiPiS_S_S_S_S_S_S_S_S_P16EvacuationResulti_param_10];
	cvta.to.global.u64 	%rd1, %rd84;
	cvta.to.global.u64 	%rd2, %rd85;
	cvta.to.global.u64 	%rd3, %rd83;
	add.u64 	%rd4, %SPL, 0;
	add.u64 	%rd5, %SPL, 1000;
	add.u64 	%rd6, %SPL, 2000;
	add.u64 	%rd7, %SPL, 10000;
	add.u64 	%rd8, %SPL, 14000;
	mov.u32 	%r168, %ctaid.x;
	mov.u32 	%r169, %ntid.x;
	mov.u32 	%r170, %tid.x;
	mad.lo.s32 	%r1, %r168, %r169, %r170;
	setp.ge.s32 	%p3, %r1, %r167;
	@%p3 bra 	$L__BB0_150;
	ld.param.u64 	%rd305, [_Z7kernel1iiiPiS_S_S_S_S_S_S_S_S_P16EvacuationResulti_param_13];
	ld.param.u64 	%rd297, [_Z7kernel1iiiPiS_S_S_S_S_S_S_S_S_P16EvacuationResulti_param_5];
	ld.param.u64 	%rd296, [_Z7kernel1iiiPiS_S_S_S_S_S_S_S_S_P16EvacuationResulti_param_4];
	ld.param.u64 	%rd295, [_Z7kernel1iiiPiS_S_S_S_S_S_S_S_S_P16EvacuationResulti_param_3];
	cvta.to.global.u64 	%rd91, %rd305;
	cvta.to.global.u64 	%rd92, %rd297;
	cvta.to.global.u64 	%rd93, %rd296;
	cvta.to.global.u64 	%rd94, %rd295;
	mul.wide.s32 	%rd95, %r1, 28008;
	add.s64 	%rd9, %rd91, %rd95;
	mov.b32 	%r171, 0;
	st.global.v2.u32 	[%rd9], {%r171, %r171};
	mul.wide.s32 	%rd96, %r1, 4;
	add.s64 	%rd97, %rd92, %rd96;
	ld.global.u32 	%r2, [%rd97];
	add.s64 	%rd98, %rd93, %rd96;
	ld.global.u32 	%r3, [%rd98];
	add.s64 	%rd99, %rd94, %rd96;
	ld.global.u32 	%r4, [%rd99];
	mov.b32 	%r172, 1;
	st.global.u32 	[%rd9], %r172;
	st.global.u32 	[%rd9+8], %r4;
	st.local.v2.b32 	[%rd4], {%r171, %r171};
	st.local.v2.b32 	[%rd4+8], {%r171, %r171};
	st.local.v2.b32 	[%rd4+16], {%r171, %r171};
	st.local.v2.b32 	[%rd4+24], {%r171, %r171};
	st.local.v2.b32 	[%rd4+32], {%r171, %r171};
	st.local.v2.b32 	[%rd4+40], {%r171, %r171};
	st.local.v2.b32 	[%rd4+48], {%r171, %r171};
	st.local.v2.b32 	[%rd4+56], {%r171, %r171};
	st.local.v2.b32 	[%rd4+64], {%r171, %r171};
	st.local.v2.b32 	[%rd4+72], {%r171, %r171};
	st.local.v2.b32 	[%rd4+80], {%r171, %r171};
	st.local.v2.b32 	[%rd4+88], {%r171, %r171};
	st.local.v2.b32 	[%rd4+96], {%r171, %r171};
	st.local.v2.b32 	[%rd4+104], {%r171, %r171};
	st.local.v2.b32 	[%rd4+112], {%r171, %r171};
	st.local.v2.b32 	[%rd4+120], {%r171, %r171};
	st.local.v2.b32 	[%rd4+128], {%r171, %r171};
	st.local.v2.b32 	[%rd4+136], {%r171, %r171};
	st.local.v2.b32 	[%rd4+144], {%r171, %r171};
	st.local.v2.b32 	[%rd4+152], {%r171, %r171};
	st.local.v2.b32 	[%rd4+160], {%r171, %r171};
	st.local.v2.b32 	[%rd4+168], {%r171, %r171};
	st.local.v2.b32 	[%rd4+176], {%r171, %r171};
	st.local.v2.b32 	[%rd4+184], {%r171, %r171};
	st.local.v2.b32 	[%rd4+192], {%r171, %r171};
	st.local.v2.b32 	[%rd4+200], {%r171, %r171};
	st.local.v2.b32 	[%rd4+208], {%r171, %r171};
	st.local.v2.b32 	[%rd4+216], {%r171, %r171};
	st.local.v2.b32 	[%rd4+224], {%r171, %r171};
	st.local.v2.b32 	[%rd4+232], {%r171, %r171};
	st.local.v2.b32 	[%rd4+240], {%r171, %r171};
	st.local.v2.b32 	[%rd4+248], {%r171, %r171};
	st.local.v2.b32 	[%rd4+256], {%r171, %r171};
	st.local.v2.b32 	[%rd4+264], {%r171, %r171};
	st.local.v2.b32 	[%rd4+272], {%r171, %r171};
	st.local.v2.b32 	[%rd4+280], {%r171, %r171};
	st.local.v2.b32 	[%rd4+288], {%r171, %r171};
	st.local.v2.b32 	[%rd4+296], {%r171, %r171};
	st.local.v2.b32 	[%rd4+304], {%r171, %r171};
	st.local.v2.b32 	[%rd4+312], {%r171, %r171};
	st.local.v2.b32 	[%rd4+320], {%r171, %r171};
	st.local.v2.b32 	[%rd4+328], {%r171, %r171};
	st.local.v2.b32 	[%rd4+336], {%r171, %r171};
	st.local.v2.b32 	[%rd4+344], {%r171, %r171};
	st.local.v2.b32 	[%rd4+352], {%r171, %r171};
	st.local.v2.b32 	[%rd4+360], {%r171, %r171};
	st.local.v2.b32 	[%rd4+368], {%r171, %r171};
	st.local.v2.b32 	[%rd4+376], {%r171, %r171};
	st.local.v2.b32 	[%rd4+384], {%r171, %r171};
	st.local.v2.b32 	[%rd4+392], {%r171, %r171};
	st.local.v2.b32 	[%rd4+400], {%r171, %r171};
	st.local.v2.b32 	[%rd4+408], {%r171, %r171};
	st.local.v2.b32 	[%rd4+416], {%r171, %r171};
	st.local.v2.b32 	[%rd4+424], {%r171, %r171};
	st.local.v2.b32 	[%rd4+432], {%r171, %r171};
	st.local.v2.b32 	[%rd4+440], {%r171, %r171};
	st.local.v2.b32 	[%rd4+448], {%r171, %r171};
	st.local.v2.b32 	[%rd4+456], {%r171, %r171};
	st.local.v2.b32 	[%rd4+464], {%r171, %r171};
	st.local.v2.b32 	[%rd4+472], {%r171, %r171};
	st.local.v2.b32 	[%rd4+480], {%r171, %r171};
	st.local.v2.b32 	[%rd4+488], {%r171, %r171};
	st.local.v2.b32 	[%rd4+496], {%r171, %r171};
	st.local.v2.b32 	[%rd4+504], {%r171, %r171};
	st.local.v2.b32 	[%rd4+512], {%r171, %r171};
	st.local.v2.b32 	[%rd4+520], {%r171, %r171};
	st.local.v2.b32 	[%rd4+528], {%r171, %r171};
	st.local.v2.b32 	[%rd4+536], {%r171, %r171};
	st.local.v2.b32 	[%rd4+544], {%r171, %r171};
	st.local.v2.b32 	[%rd4+552], {%r171, %r171};
	st.local.v2.b32 	[%rd4+560], {%r171, %r171};
	st.local.v2.b32 	[%rd4+568], {%r171, %r171};
	st.local.v2.b32 	[%rd4+576], {%r171, %r171};
	st.local.v2.b32 	[%rd4+584], {%r171, %r171};
	st.local.v2.b32 	[%rd4+592], {%r171, %r171};
	st.local.v2.b32 	[%rd4+600], {%r171, %r171};
	st.local.v2.b32 	[%rd4+608], {%r171, %r171};
	st.local.v2.b32 	[%rd4+616], {%r171, %r171};
	st.local.v2.b32 	[%rd4+624], {%r171, %r171};
	st.local.v2.b32 	[%rd4+632], {%r171, %r171};
	st.local.v2.b32 	[%rd4+640], {%r171, %r171};
	st.local.v2.b32 	[%rd4+648], {%r171, %r171};
	st.local.v2.b32 	[%rd4+656], {%r171, %r171};
	st.local.v2.b32 	[%rd4+664], {%r171, %r171};
	st.local.v2.b32 	[%rd4+672], {%r171, %r171};
	st.local.v2.b32 	[%rd4+680], {%r171, %r171};
	st.local.v2.b32 	[%rd4+688], {%r171, %r171};
	st.local.v2.b32 	[%rd4+696], {%r171, %r171};
	st.local.v2.b32 	[%rd4+704], {%r171, %r171};
	st.local.v2.b32 	[%rd4+712], {%r171, %r171};
	st.local.v2.b32 	[%rd4+720], {%r171, %r171};
	st.local.v2.b32 	[%rd4+728], {%r171, %r171};
	st.local.v2.b32 	[%rd4+736], {%r171, %r171};
	st.local.v2.b32 	[%rd4+744], {%r171, %r171};
	st.local.v2.b32 	[%rd4+752], {%r171, %r171};
	st.local.v2.b32 	[%rd4+760], {%r171, %r171};
	st.local.v2.b32 	[%rd4+768], {%r171, %r171};
	st.local.v2.b32 	[%rd4+776], {%r171, %r171};
	st.local.v2.b32 	[%rd4+784], {%r171, %r171};
	st.local.v2.b32 	[%rd4+792], {%r171, %r171};
	st.local.v2.b32 	[%rd4+800], {%r171, %r171};
	st.local.v2.b32 	[%rd4+808], {%r171, %r171};
	st.local.v2.b32 	[%rd4+816], {%r171, %r171};
	st.local.v2.b32 	[%rd4+824], {%r171, %r171};
	st.local.v2.b32 	[%rd4+832], {%r171, %r171};
	st.local.v2.b32 	[%rd4+840], {%r171, %r171};
	st.local.v2.b32 	[%rd4+848], {%r171, %r171};
	st.local.v2.b32 	[%rd4+856], {%r171, %r171};
	st.local.v2.b32 	[%rd4+864], {%r171, %r171};
	st.local.v2.b32 	[%rd4+872], {%r171, %r171};
	st.local.v2.b32 	[%rd4+880], {%r171, %r171};
	st.local.v2.b32 	[%rd4+888], {%r171, %r171};
	st.local.v2.b32 	[%rd4+896], {%r171, %r171};
	st.local.v2.b32 	[%rd4+904], {%r171, %r171};
	st.local.v2.b32 	[%rd4+912], {%r171, %r171};
	st.local.v2.b32 	[%rd4+920], {%r171, %r171};
	st.local.v2.b32 	[%rd4+928], {%r171, %r171};
	st.local.v2.b32 	[%rd4+936], {%r171, %r171};
	st.local.v2.b32 	[%rd4+944], {%r171, %r171};
	st.local.v2.b32 	[%rd4+952], {%r171, %r171};
	st.local.v2.b32 	[%rd4+960], {%r171, %r171};
	st.local.v2.b32 	[%rd4+968], {%r171, %r171};
	st.local.v2.b32 	[%rd4+976], {%r171, %r171};
	st.local.v2.b32 	[%rd4+984], {%r171, %r171};
	st.local.v2.b32 	[%rd4+992], {%r171, %r171};
	setp.lt.s32 	%p4, %r165, 1;
	mov.u32 	%r350, %r4;
	@%p4 bra 	$L__BB0_5;
	mov.b32 	%r298, 0;
	bra.uni 	$L__BB0_4;
$L__BB0_3:
	add.s32 	%r298, %r298, 1;
	setp.eq.s32 	%p6, %r298, %r165;
	mov.u32 	%r350, %r4;
	@%p6 bra 	$L__BB0_5;
$L__BB0_4:
	mul.wide.u32 	%rd100, %r298, 4;
	add.s64 	%rd101, %rd3, %rd100;
	ld.global.u32 	%r175, [%rd101];
	setp.ne.s32 	%p5, %r4, %r175;
	mov.b32 	%r350, -1;
	@%p5 bra 	$L__BB0_3;
$L__BB0_5:
	max.s32 	%r8, %r165, 1;
	and.b32  	%r9, %r164, 3;
	and.b32  	%r10, %r164, 2147483644;
	and.b32  	%r11, %r165, 3;
	cvt.s64.s32 	%rd332, %r3;
	cvt.s64.s32 	%rd330, %r2;
	mov.b32 	%r301, 0;
	mov.u32 	%r327, %r4;
$L__BB0_6:
	mov.u32 	%r371, %r327;
	max.s64 	%rd102, %rd332, %rd330;
	setp.lt.s64 	%p7, %rd102, 1;
	@%p7 bra 	$L__BB0_141;
	setp.lt.s32 	%p8, %r164, 1;
	mov.b32 	%r177, 0;
	st.local.v2.b32 	[%rd5], {%r177, %r177};
	st.local.v2.b32 	[%rd5+8], {%r177, %r177};
	st.local.v2.b32 	[%rd5+16], {%r177, %r177};
	st.local.v2.b32 	[%rd5+24], {%r177, %r177};
	st.local.v2.b32 	[%rd5+32], {%r177, %r177};
	st.local.v2.b32 	[%rd5+40], {%r177, %r177};
	st.local.v2.b32 	[%rd5+48], {%r177, %r177};
	st.local.v2.b32 	[%rd5+56], {%r177, %r177};
	st.local.v2.b32 	[%rd5+64], {%r177, %r177};
	st.local.v2.b32 	[%rd5+72], {%r177, %r177};
	st.local.v2.b32 	[%rd5+80], {%r177, %r177};
	st.local.v2.b32 	[%rd5+88], {%r177, %r177};
	st.local.v2.b32 	[%rd5+96], {%r177, %r177};
	st.local.v2.b32 	[%rd5+104], {%r177, %r177};
	st.local.v2.b32 	[%rd5+112], {%r177, %r177};
	st.local.v2.b32 	[%rd5+120], {%r177, %r177};
	st.local.v2.b32 	[%rd5+128], {%r177, %r177};
	st.local.v2.b32 	[%rd5+136], {%r177, %r177};
	st.local.v2.b32 	[%rd5+144], {%r177, %r177};
	st.local.v2.b32 	[%rd5+152], {%r177, %r177};
	st.local.v2.b32 	[%rd5+160], {%r177, %r177};
	st.local.v2.b32 	[%rd5+168], {%r177, %r177};
	st.local.v2.b32 	[%rd5+176], {%r177, %r177};
	st.local.v2.b32 	[%rd5+184], {%r177, %r177};
	st.local.v2.b32 	[%rd5+192], {%r177, %r177};
	st.local.v2.b32 	[%rd5+200], {%r177, %r177};
	st.local.v2.b32 	[%rd5+208], {%r177, %r177};
	st.local.v2.b32 	[%rd5+216], {%r177, %r177};
	st.local.v2.b32 	[%rd5+224], {%r177, %r177};
	st.local.v2.b32 	[%rd5+232], {%r177, %r177};
	st.local.v2.b32 	[%rd5+240], {%r177, %r177};
	st.local.v2.b32 	[%rd5+248], {%r177, %r177};
	st.local.v2.b32 	[%rd5+256], {%r177, %r177};
	st.local.v2.b32 	[%rd5+264], {%r177, %r177};
	st.local.v2.b32 	[%rd5+272], {%r177, %r177};
	st.local.v2.b32 	[%rd5+280], {%r177, %r177};
	st.local.v2.b32 	[%rd5+288], {%r177, %r177};
	st.local.v2.b32 	[%rd5+296], {%r177, %r177};
	st.local.v2.b32 	[%rd5+304], {%r177, %r177};
	st.local.v2.b32 	[%rd5+312], {%r177, %r177};
	st.local.v2.b32 	[%rd5+320], {%r177, %r177};
	st.local.v2.b32 	[%rd5+328], {%r177, %r177};
	st.local.v2.b32 	[%rd5+336], {%r177, %r177};
	st.local.v2.b32 	[%rd5+344], {%r177, %r177};
	st.local.v2.b32 	[%rd5+352], {%r177, %r177};
	st.local.v2.b32 	[%rd5+360], {%r177, %r177};
	st.local.v2.b32 	[%rd5+368], {%r177, %r177};
	st.local.v2.b32 	[%rd5+376], {%r177, %r177};
	st.local.v2.b32 	[%rd5+384], {%r177, %r177};
	st.local.v2.b32 	[%rd5+392], {%r177, %r177};
	st.local.v2.b32 	[%rd5+400], {%r177, %r177};
	st.local.v2.b32 	[%rd5+408], {%r177, %r177};
	st.local.v2.b32 	[%rd5+416], {%r177, %r177};
	st.local.v2.b32 	[%rd5+424], {%r177, %r177};
	st.local.v2.b32 	[%rd5+432], {%r177, %r177};
	st.local.v2.b32 	[%rd5+440], {%r177, %r177};
	st.local.v2.b32 	[%rd5+448], {%r177, %r177};
	st.local.v2.b32 	[%rd5+456], {%r177, %r177};
	st.local.v2.b32 	[%rd5+464], {%r177, %r177};
	st.local.v2.b32 	[%rd5+472], {%r177, %r177};
	st.local.v2.b32 	[%rd5+480], {%r177, %r177};
	st.local.v2.b32 	[%rd5+488], {%r177, %r177};
	st.local.v2.b32 	[%rd5+496], {%r177, %r177};
	st.local.v2.b32 	[%rd5+504], {%r177, %r177};
	st.local.v2.b32 	[%rd5+512], {%r177, %r177};
	st.local.v2.b32 	[%rd5+520], {%r177, %r177};
	st.local.v2.b32 	[%rd5+528], {%r177, %r177};
	st.local.v2.b32 	[%rd5+536], {%r177, %r177};
	st.local.v2.b32 	[%rd5+544], {%r177, %r177};
	st.local.v2.b32 	[%rd5+552], {%r177, %r177};
	st.local.v2.b32 	[%rd5+560], {%r177, %r177};
	st.local.v2.b32 	[%rd5+568], {%r177, %r177};
	st.local.v2.b32 	[%rd5+576], {%r177, %r177};
	st.local.v2.b32 	[%rd5+584], {%r177, %r177};
	st.local.v2.b32 	[%rd5+592], {%r177, %r177};
	st.local.v2.b32 	[%rd5+600], {%r177, %r177};
	st.local.v2.b32 	[%rd5+608], {%r177, %r177};
	st.local.v2.b32 	[%rd5+616], {%r177, %r177};
	st.local.v2.b32 	[%rd5+624], {%r177, %r177};
	st.local.v2.b32 	[%rd5+632], {%r177, %r177};
	st.local.v2.b32 	[%rd5+640], {%r177, %r177};
	st.local.v2.b32 	[%rd5+648], {%r177, %r177};
	st.local.v2.b32 	[%rd5+656], {%r177, %r177};
	st.local.v2.b32 	[%rd5+664], {%r177, %r177};
	st.local.v2.b32 	[%rd5+672], {%r177, %r177};
	st.local.v2.b32 	[%rd5+680], {%r177, %r177};
	st.local.v2.b32 	[%rd5+688], {%r177, %r177};
	st.local.v2.b32 	[%rd5+696], {%r177, %r177};
	st.local.v2.b32 	[%rd5+704], {%r177, %r177};
	st.local.v2.b32 	[%rd5+712], {%r177, %r177};
	st.local.v2.b32 	[%rd5+720], {%r177, %r177};
	st.local.v2.b32 	[%rd5+728], {%r177, %r177};
	st.local.v2.b32 	[%rd5+736], {%r177, %r177};
	st.local.v2.b32 	[%rd5+744], {%r177, %r177};
	st.local.v2.b32 	[%rd5+752], {%r177, %r177};
	st.local.v2.b32 	[%rd5+760], {%r177, %r177};
	st.local.v2.b32 	[%rd5+768], {%r177, %r177};
	st.local.v2.b32 	[%rd5+776], {%r177, %r177};
	st.local.v2.b32 	[%rd5+784], {%r177, %r177};
	st.local.v2.b32 	[%rd5+792], {%r177, %r177};
	st.local.v2.b32 	[%rd5+800], {%r177, %r177};
	st.local.v2.b32 	[%rd5+808], {%r177, %r177};
	st.local.v2.b32 	[%rd5+816], {%r177, %r177};
	st.local.v2.b32 	[%rd5+824], {%r177, %r177};
	st.local.v2.b32 	[%rd5+832], {%r177, %r177};
	st.local.v2.b32 	[%rd5+840], {%r177, %r177};
	st.local.v2.b32 	[%rd5+848], {%r177, %r177};
	st.local.v2.b32 	[%rd5+856], {%r177, %r177};
	st.local.v2.b32 	[%rd5+864], {%r177, %r177};
	st.local.v2.b32 	[%rd5+872], {%r177, %r177};
	st.local.v2.b32 	[%rd5+880], {%r177, %r177};
	st.local.v2.b32 	[%rd5+888], {%r177, %r177};
	st.local.v2.b32 	[%rd5+896], {%r177, %r177};
	st.local.v2.b32 	[%rd5+904], {%r177, %r177};
	st.local.v2.b32 	[%rd5+912], {%r177, %r177};
	st.local.v2.b32 	[%rd5+920], {%r177, %r177};
	st.local.v2.b32 	[%rd5+928], {%r177, %r177};
	st.local.v2.b32 	[%rd5+936], {%r177, %r177};
	st.local.v2.b32 	[%rd5+944], {%r177, %r177};
	st.local.v2.b32 	[%rd5+952], {%r177, %r177};
	st.local.v2.b32 	[%rd5+960], {%r177, %r177};
	st.local.v2.b32 	[%rd5+968], {%r177, %r177};
	st.local.v2.b32 	[%rd5+976], {%r177, %r177};
	st.local.v2.b32 	[%rd5+984], {%r177, %r177};
	st.local.v2.b32 	[%rd5+992], {%r177, %r177};
	@%p8 bra 	$L__BB0_47;
	setp.lt.u32 	%p9, %r164, 8;
	mov.b32 	%r304, 0;
	@%p9 bra 	$L__BB0_11;
	add.s64 	%rd309, %rd7, 16;
	add.s64 	%rd308, %rd6, 32;
	neg.s32 	%r306, %r371;
	mov.b32 	%r307, 0;
$L__BB0_10:
	.pragma "nounroll";
	setp.eq.s32 	%p10, %r306, 0;
	selp.b64 	%rd103, 0, 4000000000000000000, %p10;
	add.s32 	%r180, %r307, 1;
	setp.eq.s32 	%p11, %r180, %r371;
	selp.b64 	%rd104, 0, 4000000000000000000, %p11;
	st.local.v2.u64 	[%rd308+-32], {%rd103, %rd104};
	add.s32 	%r181, %r307, 2;
	setp.eq.s32 	%p12, %r181, %r371;
	selp.b64 	%rd105, 0, 4000000000000000000, %p12;
	add.s32 	%r182, %r307, 3;
	setp.eq.s32 	%p13, %r182, %r371;
	selp.b64 	%rd106, 0, 4000000000000000000, %p13;
	st.local.v2.u64 	[%rd308+-16], {%rd105, %rd106};
	mov.b32 	%r183, -1;
	st.local.v4.u32 	[%rd309+-16], {%r183, %r183, %r183, %r183};
	add.s32 	%r184, %r307, 4;
	setp.eq.s32 	%p14, %r184, %r371;
	selp.b64 	%rd107, 0, 4000000000000000000, %p14;
	add.s32 	%r185, %r307, 5;
	setp.eq.s32 	%p15, %r185, %r371;
	selp.b64 	%rd108, 0, 4000000000000000000, %p15;
	st.local.v2.u64 	[%rd308], {%rd107, %rd108};
	add.s32 	%r186, %r307, 6;
	setp.eq.s32 	%p16, %r186, %r371;
	selp.b64 	%rd109, 0, 4000000000000000000, %p16;
	add.s32 	%r187, %r307, 7;
	setp.eq.s32 	%p17, %r187, %r371;
	selp.b64 	%rd110, 0, 4000000000000000000, %p17;
	st.local.v2.u64 	[%rd308+16], {%rd109, %rd110};
	st.local.v4.u32 	[%rd309], {%r183, %r183, %r183, %r183};
	add.s32 	%r307, %r307, 8;
	add.s64 	%rd309, %rd309, 32;
	add.s64 	%rd308, %rd308, 64;
	add.s32 	%r306, %r306, 8;
	and.b32  	%r304, %r164, 2147483640;
	setp.eq.s32 	%p18, %r307, %r304;
	@%p18 bra 	$L__BB0_11;
	bra.uni 	$L__BB0_10;
$L__BB0_11:
	and.b32  	%r17, %r164, 7;
	setp.eq.s32 	%p19, %r17, 0;
	@%p19 bra 	$L__BB0_19;
	add.s32 	%r188, %r17, -1;
	setp.lt.u32 	%p20, %r188, 3;
	@%p20 bra 	$L__BB0_14;
	setp.eq.s32 	%p21, %r304, %r371;
	selp.b64 	%rd111, 0, 4000000000000000000, %p21;
	mul.wide.u32 	%rd112, %r304, 8;
	add.s64 	%rd113, %rd6, %rd112;
	st.local.u64 	[%rd113], %rd111;
	mul.wide.u32 	%rd114, %r304, 4;
	add.s64 	%rd115, %rd7, %rd114;
	mov.b32 	%r189, -1;
	st.local.u32 	[%rd115], %r189;
	add.s32 	%r190, %r304, 1;
	setp.eq.s32 	%p22, %r190, %r371;
	selp.b64 	%rd116, 0, 4000000000000000000, %p22;
	st.local.u64 	[%rd113+8], %rd116;
	st.local.u32 	[%rd115+4], %r189;
	add.s32 	%r191, %r304, 2;
	setp.eq.s32 	%p23, %r191, %r371;
	selp.b64 	%rd117, 0, 4000000000000000000, %p23;
	st.local.u64 	[%rd113+16], %rd117;
	st.local.u32 	[%rd115+8], %r189;
	add.s32 	%r192, %r304, 3;
	setp.eq.s32 	%p24, %r192, %r371;
	selp.b64 	%rd118, 0, 4000000000000000000, %p24;
	st.local.u64 	[%rd113+24], %rd118;
	st.local.u32 	[%rd115+12], %r189;
	add.s32 	%r304, %r304, 4;
$L__BB0_14:
	setp.eq.s32 	%p25, %r9, 0;
	@%p25 bra 	$L__BB0_19;
	setp.eq.s32 	%p26, %r9, 1;
	@%p26 bra 	$L__BB0_17;
	setp.eq.s32 	%p27, %r304, %r371;
	selp.b64 	%rd119, 0, 4000000000000000000, %p27;
	mul.wide.u32 	%rd120, %r304, 8;
	add.s64 	%rd121, %rd6, %rd120;
	st.local.u64 	[%rd121], %rd119;
	mul.wide.u32 	%rd122, %r304, 4;
	add.s64 	%rd123, %rd7, %rd122;
	mov.b32 	%r193, -1;
	st.local.u32 	[%rd123], %r193;
	add.s32 	%r194, %r304, 1;
	setp.eq.s32 	%p28, %r194, %r371;
	selp.b64 	%rd124, 0, 4000000000000000000, %p28;
	st.local.u64 	[%rd121+8], %rd124;
	st.local.u32 	[%rd123+4], %r193;
	add.s32 	%r304, %r304, 2;
$L__BB0_17:
	and.b32  	%r195, %r164, 1;
	setp.eq.b32 	%p29, %r195, 1;
	not.pred 	%p30, %p29;
	@%p30 bra 	$L__BB0_19;
	setp.eq.s32 	%p31, %r304, %r371;
	selp.b64 	%rd125, 0, 4000000000000000000, %p31;
	mul.wide.u32 	%rd126, %r304, 8;
	add.s64 	%rd127, %rd6, %rd126;
	st.local.u64 	[%rd127], %rd125;
	mul.wide.u32 	%rd128, %r304, 4;
	add.s64 	%rd129, %rd7, %rd128;
	mov.b32 	%r196, -1;
	st.local.u32 	[%rd129], %r196;
$L__BB0_19:
	mov.b32 	%r308, 0;
$L__BB0_20:
	setp.lt.u32 	%p32, %r164, 4;
	mov.b64 	%rd311, 4000000000000000000;
	mov.b32 	%r311, -1;
	mov.b32 	%r316, 0;
	@%p32 bra 	$L__BB0_31;
	mov.b64 	%rd311, 4000000000000000000;
	mov.b32 	%r311, -1;
	mov.b32 	%r309, 0;
$L__BB0_22:
	cvt.u64.u32 	%rd133, %r309;
	add.s64 	%rd21, %rd5, %rd133;
	ld.local.u8 	%rs1, [%rd21];
	setp.ne.s16 	%p33, %rs1, 0;
	mul.wide.u32 	%rd134, %r309, 8;
	add.s64 	%rd22, %rd6, %rd134;
	@%p33 bra 	$L__BB0_24;
	ld.local.u64 	%rd135, [%rd22];
	setp.lt.s64 	%p34, %rd135, %rd311;
	min.s64 	%rd311, %rd135, %rd311;
	selp.b32 	%r311, %r309, %r311, %p34;
$L__BB0_24:
	ld.local.u8 	%rs2, [%rd21+1];
	setp.ne.s16 	%p35, %rs2, 0;
	@%p35 bra 	$L__BB0_26;
	add.s32 	%r203, %r309, 1;
	ld.local.u64 	%rd136, [%rd22+8];
	setp.lt.s64 	%p36, %rd136, %rd311;
	min.s64 	%rd311, %rd136, %rd311;
	selp.b32 	%r311, %r203, %r311, %p36;
$L__BB0_26:
	ld.local.u8 	%rs3, [%rd21+2];
	setp.ne.s16 	%p37, %rs3, 0;
	@%p37 bra 	$L__BB0_28;
	add.s32 	%r204, %r309, 2;
	ld.local.u64 	%rd137, [%rd22+16];
	setp.lt.s64 	%p38, %rd137, %rd311;
	min.s64 	%rd311, %rd137, %rd311;
	selp.b32 	%r311, %r204, %r311, %p38;
$L__BB0_28:
	ld.local.u8 	%rs4, [%rd21+3];
	setp.ne.s16 	%p39, %rs4, 0;
	@%p39 bra 	$L__BB0_30;
	add.s32 	%r205, %r309, 3;
	ld.local.u64 	%rd138, [%rd22+24];
	setp.lt.s64 	%p40, %rd138, %rd311;
	min.s64 	%rd311, %rd138, %rd311;
	selp.b32 	%r311, %r205, %r311, %p40;
$L__BB0_30:
	add.s32 	%r309, %r309, 4;
	setp.ne.s32 	%p41, %r309, %r10;
	mov.u32 	%r316, %r10;
	@%p41 bra 	$L__BB0_22;
$L__BB0_31:
	setp.eq.s32 	%p42, %r9, 0;
	@%p42 bra 	$L__BB0_40;
	cvt.u64.u32 	%rd139, %r316;
	add.s64 	%rd33, %rd5, %rd139;
	ld.local.u8 	%rs5, [%rd33];
	setp.ne.s16 	%p43, %rs5, 0;
	mul.wide.u32 	%rd140, %r316, 8;
	add.s64 	%rd34, %rd6, %rd140;
	@%p43 bra 	$L__BB0_34;
	ld.local.u64 	%rd141, [%rd34];
	setp.lt.s64 	%p44, %rd141, %rd311;
	min.s64 	%rd311, %rd141, %rd311;
	selp.b32 	%r311, %r316, %r311, %p44;
$L__BB0_34:
	setp.eq.s32 	%p45, %r9, 1;
	@%p45 bra 	$L__BB0_40;
	ld.local.u8 	%rs6, [%rd33+1];
	setp.ne.s16 	%p46, %rs6, 0;
	@%p46 bra 	$L__BB0_37;
	ld.local.u64 	%rd142, [%rd34+8];
	setp.lt.s64 	%p47, %rd142, %rd311;
	min.s64 	%rd311, %rd142, %rd311;
	add.s32 	%r206, %r316, 1;
	selp.b32 	%r311, %r206, %r311, %p47;
$L__BB0_37:
	setp.eq.s32 	%p48, %r9, 2;
	@%p48 bra 	$L__BB0_40;
	ld.local.u8 	%rs7, [%rd33+2];
	setp.ne.s16 	%p49, %rs7, 0;
	@%p49 bra 	$L__BB0_40;
	ld.local.u64 	%rd143, [%rd34+16];
	setp.lt.s64 	%p50, %rd143, %rd311;
	min.s64 	%rd311, %rd143, %rd311;
	add.s32 	%r207, %r316, 2;
	selp.b32 	%r311, %r207, %r311, %p50;
$L__BB0_40:
	setp.eq.s64 	%p51, %rd311, 4000000000000000000;
	setp.eq.s32 	%p52, %r311, -1;
	or.pred  	%p53, %p51, %p52;
	@%p53 bra 	$L__BB0_47;
	ld.param.u64 	%rd303, [_Z7kernel1iiiPiS_S_S_S_S_S_S_S_S_P16EvacuationResulti_param_12];
	ld.param.u64 	%rd301, [_Z7kernel1iiiPiS_S_S_S_S_S_S_S_S_P16EvacuationResulti_param_11];
	cvta.to.global.u64 	%rd144, %rd301;
	mul.wide.s32 	%rd145, %r311, 4;
	add.s64 	%rd146, %rd144, %rd145;
	ld.global.u32 	%r321, [%rd146];
	cvta.to.global.u64 	%rd147, %rd303;
	add.s64 	%rd148, %rd147, %rd145;
	ld.global.u32 	%r49, [%rd148];
	setp.lt.s32 	%p54, %r49, 1;
	@%p54 bra 	$L__BB0_46;
	mul.wide.s32 	%rd149, %r311, 8;
	add.s64 	%rd41, %rd6, %rd149;
	add.s32 	%r50, %r49, %r321;
$L__BB0_43:
	mul.wide.s32 	%rd150, %r321, 4;
	add.s64 	%rd151, %rd2, %rd150;
	ld.global.u32 	%r208, [%rd151];
	add.s64 	%rd152, %rd1, %rd150;
	ld.global.u32 	%r52, [%rd152];
	ld.local.u32 	%r209, [%rd41];
	add.s32 	%r210, %r208, %r209;
	cvt.s64.s32 	%rd42, %r210;
	mul.wide.s32 	%rd153, %r52, 8;
	add.s64 	%rd43, %rd6, %rd153;
	ld.local.u64 	%rd154, [%rd43];
	setp.le.s64 	%p55, %rd154, %rd42;
	@%p55 bra 	$L__BB0_45;
	mul.wide.s32 	%rd155, %r52, 4;
	add.s64 	%rd156, %rd7, %rd155;
	st.local.u32 	[%rd156], %r311;
	st.local.u64 	[%rd43], %rd42;
$L__BB0_45:
	add.s32 	%r321, %r321, 1;
	setp.lt.s32 	%p56, %r321, %r50;
	@%p56 bra 	$L__BB0_43;
$L__BB0_46:
	cvt.s64.s32 	%rd157, %r311;
	add.s64 	%rd158, %rd5, %rd157;
	mov.b16 	%rs8, 1;
	st.local.u8 	[%rd158], %rs8;
	add.s32 	%r308, %r308, 1;
	setp.ne.s32 	%p57, %r308, %r164;
	@%p57 bra 	$L__BB0_20;
$L__BB0_47:
	setp.lt.s32 	%p58, %r165, 1;
	mov.b32 	%r327, -1;
	mov.u32 	%r328, %r327;
	@%p58 bra 	$L__BB0_75;
	setp.lt.u32 	%p59, %r165, 4;
	mov.b32 	%r337, 0;
	mov.b64 	%rd322, 4000000000000000000;
	mov.b32 	%r328, -1;
	mov.u32 	%r327, %r328;
	@%p59 bra 	$L__BB0_63;
	mov.b32 	%r324, 0;
	mov.b64 	%rd322, 4000000000000000000;
	mov.b32 	%r328, -1;
$L__BB0_50:
	ld.param.u64 	%rd298, [_Z7kernel1iiiPiS_S_S_S_S_S_S_S_S_P16EvacuationResulti_param_7];
	cvt.u64.u32 	%rd161, %r324;
	add.s64 	%rd45, %rd4, %rd161;
	ld.local.u8 	%rs9, [%rd45];
	setp.ne.s16 	%p60, %rs9, 0;
	mul.wide.u32 	%rd162, %r324, 4;
	add.s64 	%rd46, %rd3, %rd162;
	cvta.to.global.u64 	%rd163, %rd298;
	add.s64 	%rd47, %rd163, %rd162;
	@%p60 bra 	$L__BB0_53;
	ld.global.u32 	%r58, [%rd46];
	atom.global.or.b32 	%r217, [%rd47], 0;
	setp.lt.s32 	%p61, %r217, 1;
	@%p61 bra 	$L__BB0_53;
	mul.wide.s32 	%rd164, %r58, 8;
	add.s64 	%rd165, %rd6, %rd164;
	ld.local.u64 	%rd166, [%rd165];
	setp.lt.s64 	%p62, %rd166, %rd322;
	min.s64 	%rd322, %rd166, %rd322;
	selp.b32 	%r327, %r58, %r327, %p62;
	selp.b32 	%r328, %r324, %r328, %p62;
$L__BB0_53:
	ld.local.u8 	%rs10, [%rd45+1];
	setp.ne.s16 	%p63, %rs10, 0;
	@%p63 bra 	$L__BB0_56;
	ld.global.u32 	%r63, [%rd46+4];
	atom.global.or.b32 	%r218, [%rd47+4], 0;
	setp.lt.s32 	%p64, %r218, 1;
	@%p64 bra 	$L__BB0_56;
	mul.wide.s32 	%rd167, %r63, 8;
	add.s64 	%rd168, %rd6, %rd167;
	ld.local.u64 	%rd169, [%rd168];
	setp.lt.s64 	%p65, %rd169, %rd322;
	min.s64 	%rd322, %rd169, %rd322;
	selp.b32 	%r327, %r63, %r327, %p65;
	add.s32 	%r219, %r324, 1;
	selp.b32 	%r328, %r219, %r328, %p65;
$L__BB0_56:
	ld.local.u8 	%rs11, [%rd45+2];
	setp.ne.s16 	%p66, %rs11, 0;
	@%p66 bra 	$L__BB0_59;
	ld.global.u32 	%r68, [%rd46+8];
	atom.global.or.b32 	%r220, [%rd47+8], 0;
	setp.lt.s32 	%p67, %r220, 1;
	@%p67 bra 	$L__BB0_59;
	mul.wide.s32 	%rd170, %r68, 8;
	add.s64 	%rd171, %rd6, %rd170;
	ld.local.u64 	%rd172, [%rd171];
	setp.lt.s64 	%p68, %rd172, %rd322;
	min.s64 	%rd322, %rd172, %rd322;
	selp.b32 	%r327, %r68, %r327, %p68;
	add.s32 	%r221, %r324, 2;
	selp.b32 	%r328, %r221, %r328, %p68;
$L__BB0_59:
	ld.local.u8 	%rs12, [%rd45+3];
	setp.ne.s16 	%p69, %rs12, 0;
	@%p69 bra 	$L__BB0_62;
	ld.global.u32 	%r73, [%rd46+12];
	atom.global.or.b32 	%r222, [%rd47+12], 0;
	setp.lt.s32 	%p70, %r222, 1;
	@%p70 bra 	$L__BB0_62;
	mul.wide.s32 	%rd173, %r73, 8;
	add.s64 	%rd174, %rd6, %rd173;
	ld.local.u64 	%rd175, [%rd174];
	setp.lt.s64 	%p71, %rd175, %rd322;
	min.s64 	%rd322, %rd175, %rd322;
	selp.b32 	%r327, %r73, %r327, %p71;
	add.s32 	%r223, %r324, 3;
	selp.b32 	%r328, %r223, %r328, %p71;
$L__BB0_62:
	add.s32 	%r324, %r324, 4;
	and.b32  	%r337, %r165, 2147483644;
	setp.ne.s32 	%p72, %r324, %r337;
	@%p72 bra 	$L__BB0_50;
$L__BB0_63:
	setp.eq.s32 	%p73, %r11, 0;
	@%p73 bra 	$L__BB0_75;
	ld.param.u64 	%rd299, [_Z7kernel1iiiPiS_S_S_S_S_S_S_S_S_P16EvacuationResulti_param_7];
	cvt.u64.u32 	%rd176, %r337;
	add.s64 	%rd57, %rd4, %rd176;
	ld.local.u8 	%rs13, [%rd57];
	setp.ne.s16 	%p74, %rs13, 0;
	mul.wide.u32 	%rd177, %r337, 4;
	add.s64 	%rd58, %rd3, %rd177;
	cvta.to.global.u64 	%rd178, %rd299;
	add.s64 	%rd59, %rd178, %rd177;
	@%p74 bra 	$L__BB0_67;
	ld.global.u32 	%r85, [%rd58];
	atom.global.or.b32 	%r224, [%rd59], 0;
	setp.lt.s32 	%p75, %r224, 1;
	@%p75 bra 	$L__BB0_67;
	mul.wide.s32 	%rd179, %r85, 8;
	add.s64 	%rd180, %rd6, %rd179;
	ld.local.u64 	%rd181, [%rd180];
	setp.lt.s64 	%p76, %rd181, %rd322;
	min.s64 	%rd322, %rd181, %rd322;
	selp.b32 	%r327, %r85, %r327, %p76;
	selp.b32 	%r328, %r337, %r328, %p76;
$L__BB0_67:
	setp.eq.s32 	%p77, %r11, 1;
	@%p77 bra 	$L__BB0_75;
	ld.local.u8 	%rs14, [%rd57+1];
	setp.ne.s16 	%p78, %rs14, 0;
	@%p78 bra 	$L__BB0_71;
	ld.global.u32 	%r90, [%rd58+4];
	atom.global.or.b32 	%r225, [%rd59+4], 0;
	setp.lt.s32 	%p79, %r225, 1;
	@%p79 bra 	$L__BB0_71;
	mul.wide.s32 	%rd182, %r90, 8;
	add.s64 	%rd183, %rd6, %rd182;
	ld.local.u64 	%rd184, [%rd183];
	setp.lt.s64 	%p80, %rd184, %rd322;
	min.s64 	%rd322, %rd184, %rd322;
	selp.b32 	%r327, %r90, %r327, %p80;
	add.s32 	%r226, %r337, 1;
	selp.b32 	%r328, %r226, %r328, %p80;
$L__BB0_71:
	setp.eq.s32 	%p81, %r11, 2;
	@%p81 bra 	$L__BB0_75;
	ld.local.u8 	%rs15, [%rd57+2];
	setp.ne.s16 	%p82, %rs15, 0;
	@%p82 bra 	$L__BB0_75;
	ld.global.u32 	%r95, [%rd58+8];
	atom.global.or.b32 	%r227, [%rd59+8], 0;
	setp.lt.s32 	%p83, %r227, 1;
	@%p83 bra 	$L__BB0_75;
	mul.wide.s32 	%rd185, %r95, 8;
	add.s64 	%rd186, %rd6, %rd185;
	ld.local.u64 	%rd187, [%rd186];
	setp.lt.s64 	%p84, %rd187, %rd322;
	selp.b32 	%r327, %r95, %r327, %p84;
	add.s32 	%r228, %r337, 2;
	selp.b32 	%r328, %r228, %r328, %p84;
$L__BB0_75:
	setp.lt.s32 	%p85, %r328, 0;
	@%p85 bra 	$L__BB0_141;
	cvt.u64.u32 	%rd188, %r328;
	add.s64 	%rd189, %rd4, %rd188;
	mov.b16 	%rs16, 1;
	st.local.u8 	[%rd189], %rs16;
	add.s32 	%r301, %r301, 1;
	setp.eq.s32 	%p86, %r327, -1;
	mov.b32 	%r345, 0;
	@%p86 bra 	$L__BB0_80;
	mov.b32 	%r345, 0;
	mov.u32 	%r344, %r327;
$L__BB0_78:
	mul.wide.u32 	%rd190, %r345, 4;
	add.s64 	%rd191, %rd8, %rd190;
	st.local.u32 	[%rd191], %r344;
	add.s32 	%r345, %r345, 1;
	setp.eq.s32 	%p87, %r344, %r371;
	@%p87 bra 	$L__BB0_80;
	mul.wide.s32 	%rd192, %r344, 4;
	add.s64 	%rd193, %rd7, %rd192;
	ld.local.u32 	%r344, [%rd193];
	setp.ne.s32 	%p88, %r344, -1;
	@%p88 bra 	$L__BB0_78;
$L__BB0_80:
	mul.wide.s32 	%rd194, %r345, 4;
	add.s64 	%rd195, %rd8, %rd194;
	ld.local.u32 	%r231, [%rd195+-4];
	setp.ne.s32 	%p89, %r231, %r371;
	@%p89 bra 	$L__BB0_141;
	setp.lt.s32 	%p90, %r345, 2;
	@%p90 bra 	$L__BB0_84;
	shr.u32 	%r347, %r345, 1;
$L__BB0_83:
	add.s32 	%r108, %r347, -1;
	sub.s32 	%r232, %r345, %r347;
	mul.wide.u32 	%rd196, %r108, 4;
	add.s64 	%rd197, %rd8, %rd196;
	ld.local.u32 	%r233, [%rd197];
	mul.wide.s32 	%rd198, %r232, 4;
	add.s64 	%rd199, %rd8, %rd198;
	ld.local.u32 	%r234, [%rd199];
	st.local.u32 	[%rd197], %r234;
	st.local.u32 	[%rd199], %r233;
	setp.gt.u32 	%p91, %r347, 1;
	mov.u32 	%r347, %r108;
	@%p91 bra 	$L__BB0_83;
$L__BB0_84:
	setp.ne.s32 	%p92, %r350, -1;
	@%p92 bra 	$L__BB0_93;
	setp.lt.s32 	%p93, %r345, 1;
	mov.b32 	%r235, -1;
	mov.u32 	%r350, %r235;
	@%p93 bra 	$L__BB0_93;
	@%p58 bra 	$L__BB0_92;
	mov.b32 	%r348, 0;
$L__BB0_88:
	mul.wide.u32 	%rd200, %r348, 4;
	add.s64 	%rd201, %rd8, %rd200;
	ld.local.u32 	%r350, [%rd201];
	mov.b32 	%r349, 0;
$L__BB0_89:
	mul.wide.u32 	%rd202, %r349, 4;
	add.s64 	%rd203, %rd3, %rd202;
	ld.global.u32 	%r238, [%rd203];
	setp.eq.s32 	%p95, %r350, %r238;
	@%p95 bra 	$L__BB0_91;
	add.s32 	%r349, %r349, 1;
	setp.eq.s32 	%p96, %r349, %r165;
	@%p96 bra 	$L__BB0_93;
	bra.uni 	$L__BB0_89;
$L__BB0_91:
	add.s32 	%r348, %r348, 1;
	setp.eq.s32 	%p97, %r348, %r345;
	mov.u32 	%r350, %r235;
	@%p97 bra 	$L__BB0_93;
	bra.uni 	$L__BB0_88;
$L__BB0_92:
	ld.local.u32 	%r350, [%rd8];
$L__BB0_93:
	setp.lt.s32 	%p98, %r345, 1;
	@%p98 bra 	$L__BB0_105;
	setp.lt.u32 	%p99, %r345, 4;
	mov.b32 	%r353, 0;
	@%p99 bra 	$L__BB0_99;
	mov.b32 	%r351, 0;
$L__BB0_96:
	setp.eq.s32 	%p100, %r351, 0;
	ld.global.u32 	%r352, [%rd9];
	@%p100 bra 	$L__BB0_98;
	mul.wide.u32 	%rd204, %r351, 4;
	add.s64 	%rd205, %rd8, %rd204;
	ld.local.u32 	%r242, [%rd205];
	add.s32 	%r243, %r352, 1;
	st.global.u32 	[%rd9], %r243;
	mul.wide.s32 	%rd206, %r352, 4;
	add.s64 	%rd207, %rd9, %rd206;
	st.global.u32 	[%rd207+8], %r242;
	ld.global.u32 	%r352, [%rd9];
$L__BB0_98:
	mul.wide.u32 	%rd208, %r351, 4;
	add.s64 	%rd209, %rd8, %rd208;
	ld.local.u32 	%r244, [%rd209+4];
	add.s32 	%r245, %r352, 1;
	st.global.u32 	[%rd9], %r245;
	mul.wide.s32 	%rd210, %r352, 4;
	add.s64 	%rd211, %rd9, %rd210;
	st.global.u32 	[%rd211+8], %r244;
	ld.local.v2.u32 	{%r246, %r247}, [%rd209+8];
	ld.global.u32 	%r248, [%rd9];
	add.s32 	%r249, %r248, 1;
	st.global.u32 	[%rd9], %r249;
	mul.wide.s32 	%rd212, %r248, 4;
	add.s64 	%rd213, %rd9, %rd212;
	st.global.u32 	[%rd213+8], %r246;
	ld.global.u32 	%r250, [%rd9];
	add.s32 	%r251, %r250, 1;
	st.global.u32 	[%rd9], %r251;
	mul.wide.s32 	%rd214, %r250, 4;
	add.s64 	%rd215, %rd9, %rd214;
	st.global.u32 	[%rd215+8], %r247;
	add.s32 	%r351, %r351, 4;
	and.b32  	%r353, %r345, 2147483644;
	setp.ne.s32 	%p101, %r351, %r353;
	@%p101 bra 	$L__BB0_96;
$L__BB0_99:
	and.b32  	%r252, %r345, 3;
	setp.eq.s32 	%p102, %r252, 0;
	@%p102 bra 	$L__BB0_105;
	setp.eq.s32 	%p103, %r353, 0;
	mul.wide.u32 	%rd216, %r353, 4;
	add.s64 	%rd64, %rd8, %rd216;
	@%p103 bra 	$L__BB0_102;
	ld.local.u32 	%r253, [%rd64];
	ld.global.u32 	%r254, [%rd9];
	add.s32 	%r255, %r254, 1;
	st.global.u32 	[%rd9], %r255;
	mul.wide.s32 	%rd217, %r254, 4;
	add.s64 	%rd218, %rd9, %rd217;
	st.global.u32 	[%rd218+8], %r253;
$L__BB0_102:
	and.b32  	%r256, %r345, 3;
	setp.eq.s32 	%p104, %r256, 1;
	@%p104 bra 	$L__BB0_105;
	ld.local.u32 	%r257, [%rd64+4];
	ld.global.u32 	%r258, [%rd9];
	add.s32 	%r259, %r258, 1;
	st.global.u32 	[%rd9], %r259;
	mul.wide.s32 	%rd219, %r258, 4;
	add.s64 	%rd220, %rd9, %rd219;
	st.global.u32 	[%rd220+8], %r257;
	and.b32  	%r260, %r345, 3;
	setp.eq.s32 	%p105, %r260, 2;
	@%p105 bra 	$L__BB0_105;
	ld.local.u32 	%r261, [%rd64+8];
	ld.global.u32 	%r262, [%rd9];
	add.s32 	%r263, %r262, 1;
	st.global.u32 	[%rd9], %r263;
	mul.wide.s32 	%rd221, %r262, 4;
	add.s64 	%rd222, %rd9, %rd221;
	st.global.u32 	[%rd222+8], %r261;
$L__BB0_105:
	ld.local.u32 	%r360, [%rd8];
	mov.b32 	%r359, -1;
	@%p90 bra 	$L__BB0_119;
	mov.b32 	%r359, -1;
	mov.b64 	%rd329, 0;
	mov.b32 	%r354, 1;
	bra.uni 	$L__BB0_108;
$L__BB0_107:
	add.s32 	%r354, %r354, 1;
	setp.eq.s32 	%p115, %r354, %r345;
	mov.u32 	%r360, %r128;
	@%p115 bra 	$L__BB0_119;
$L__BB0_108:
	ld.param.u64 	%rd304, [_Z7kernel1iiiPiS_S_S_S_S_S_S_S_S_P16EvacuationResulti_param_12];
	ld.param.u64 	%rd302, [_Z7kernel1iiiPiS_S_S_S_S_S_S_S_S_P16EvacuationResulti_param_11];
	mul.wide.u32 	%rd224, %r354, 4;
	add.s64 	%rd225, %rd8, %rd224;
	ld.local.u32 	%r128, [%rd225];
	cvta.to.global.u64 	%rd226, %rd302;
	mul.wide.s32 	%rd227, %r360, 4;
	add.s64 	%rd228, %rd226, %rd227;
	ld.global.u32 	%r357, [%rd228];
	cvta.to.global.u64 	%rd229, %rd304;
	add.s64 	%rd230, %rd229, %rd227;
	ld.global.u32 	%r130, [%rd230];
	setp.lt.s32 	%p107, %r130, 1;
	@%p107 bra 	$L__BB0_113;
	add.s32 	%r131, %r130, %r357;
	bra.uni 	$L__BB0_111;
$L__BB0_110:
	add.s32 	%r357, %r357, 1;
	setp.ge.s32 	%p109, %r357, %r131;
	@%p109 bra 	$L__BB0_113;
$L__BB0_111:
	mul.wide.s32 	%rd231, %r357, 4;
	add.s64 	%rd232, %rd1, %rd231;
	ld.global.u32 	%r267, [%rd232];
	setp.ne.s32 	%p108, %r267, %r128;
	@%p108 bra 	$L__BB0_110;
	mul.wide.s32 	%rd233, %r357, 4;
	add.s64 	%rd234, %rd2, %rd233;
	ld.global.s32 	%rd235, [%rd234];
	add.s64 	%rd329, %rd329, %rd235;
$L__BB0_113:
	@%p58 bra 	$L__BB0_117;
	mov.b32 	%r358, 0;
	bra.uni 	$L__BB0_116;
$L__BB0_115:
	add.s32 	%r358, %r358, 1;
	setp.eq.s32 	%p112, %r358, %r165;
	@%p112 bra 	$L__BB0_117;
$L__BB0_116:
	mul.wide.u32 	%rd236, %r358, 4;
	add.s64 	%rd237, %rd3, %rd236;
	ld.global.u32 	%r269, [%rd237];
	setp.eq.s32 	%p111, %r360, %r269;
	@%p111 bra 	$L__BB0_118;
	bra.uni 	$L__BB0_115;
$L__BB0_117:
	ld.param.u32 	%r296, [_Z7kernel1iiiPiS_S_S_S_S_S_S_S_S_P16EvacuationResulti_param_14];
	cvt.s64.s32 	%rd238, %r296;
	setp.gt.s64 	%p113, %rd329, %rd238;
	selp.b32 	%r359, %r359, %r360, %p113;
$L__BB0_118:
	ld.param.u32 	%r297, [_Z7kernel1iiiPiS_S_S_S_S_S_S_S_S_P16EvacuationResulti_param_14];
	cvt.s64.s32 	%rd239, %r297;
	setp.le.s64 	%p114, %rd329, %rd239;
	@%p114 bra 	$L__BB0_107;
$L__BB0_119:
	ld.param.u64 	%rd300, [_Z7kernel1iiiPiS_S_S_S_S_S_S_S_S_P16EvacuationResulti_param_7];
	setp.ne.s32 	%p116, %r360, %r327;
	cvta.to.global.u64 	%rd240, %rd300;
	mul.wide.u32 	%rd241, %r328, 4;
	add.s64 	%rd68, %rd240, %rd241;
	@%p116 bra 	$L__BB0_130;
	setp.lt.s64 	%p119, %rd330, 1;
	@%p119 bra 	$L__BB0_134;
	atom.global.or.b32 	%r364, [%rd68], 0;
	cvt.s64.s32 	%rd254, %r364;
	min.s64 	%rd255, %rd330, %rd254;
	cvt.u32.u64 	%r367, %rd255;
	setp.lt.s32 	%p121, %r364, 1;
	mov.pred 	%p142, 0;
	@%p121 bra 	$L__BB0_126;
	sub.s32 	%r366, %r364, %r367;
	mov.u32 	%r365, %r364;
$L__BB0_123:
	atom.relaxed.global.cas.b32 	%r146, [%rd68], %r364, %r366;
	setp.eq.s32 	%p122, %r146, %r364;
	@%p122 bra 	$L__BB0_125;
	atom.global.or.b32 	%r365, [%rd68], 0;
	cvt.s64.s32 	%rd256, %r365;
	min.s64 	%rd257, %rd330, %rd256;
	cvt.u32.u64 	%r367, %rd257;
	sub.s32 	%r366, %r365, %r367;
$L__BB0_125:
	setp.ne.s32 	%p123, %r146, %r364;
	setp.gt.s32 	%p142, %r367, 0;
	and.pred  	%p124, %p123, %p142;
	mov.u32 	%r364, %r365;
	@%p124 bra 	$L__BB0_123;
$L__BB0_126:
	cvt.s64.s32 	%rd258, %r367;
	sub.s64 	%rd330, %rd330, %rd258;
	not.pred 	%p125, %p142;
	@%p125 bra 	$L__BB0_128;
	cvt.s64.s32 	%rd259, %r327;
	ld.global.u32 	%r276, [%rd9+4];
	mul.wide.s32 	%rd260, %r276, 24;
	add.s64 	%rd261, %rd9, %rd260;
	st.global.u64 	[%rd261+4008], %rd259;
	ld.global.u32 	%r277, [%rd9+4];
	mul.wide.s32 	%rd262, %r277, 24;
	add.s64 	%rd263, %rd9, %rd262;
	mov.b64 	%rd264, 0;
	st.global.u64 	[%rd263+4016], %rd264;
	cvt.u64.u32 	%rd265, %r367;
	st.global.u64 	[%rd263+4024], %rd265;
	add.s32 	%r278, %r277, 1;
	st.global.u32 	[%rd9+4], %r278;
$L__BB0_128:
	setp.lt.s64 	%p126, %rd330, 1;
	@%p126 bra 	$L__BB0_134;
	cvt.s64.s32 	%rd267, %r327;
	ld.global.u32 	%r279, [%rd9+4];
	mul.wide.s32 	%rd268, %r279, 24;
	add.s64 	%rd269, %rd9, %rd268;
	st.global.u64 	[%rd269+4008], %rd267;
	ld.global.u32 	%r280, [%rd9+4];
	mul.wide.s32 	%rd270, %r280, 24;
	add.s64 	%rd271, %rd9, %rd270;
	mov.b64 	%rd266, 0;
	st.global.u64 	[%rd271+4016], %rd266;
	st.global.u64 	[%rd271+4024], %rd330;
	add.s32 	%r281, %r280, 1;
	st.global.u32 	[%rd9+4], %r281;
	mov.u64 	%rd330, %rd266;
	bra.uni 	$L__BB0_134;
$L__BB0_130:
	setp.lt.s64 	%p117, %rd330, 1;
	@%p117 bra 	$L__BB0_134;
	setp.ne.s32 	%p118, %r359, -1;
	@%p118 bra 	$L__BB0_133;
	cvt.s64.s32 	%rd249, %r360;
	ld.global.u32 	%r273, [%rd9+4];
	mul.wide.s32 	%rd250, %r273, 24;
	add.s64 	%rd251, %rd9, %rd250;
	st.global.u64 	[%rd251+4008], %rd249;
	ld.global.u32 	%r274, [%rd9+4];
	mul.wide.s32 	%rd252, %r274, 24;
	add.s64 	%rd253, %rd9, %rd252;
	mov.b64 	%rd248, 0;
	st.global.u64 	[%rd253+4016], %rd248;
	st.global.u64 	[%rd253+4024], %rd330;
	add.s32 	%r275, %r274, 1;
	st.global.u32 	[%rd9+4], %r275;
	mov.u64 	%rd330, %rd248;
	bra.uni 	$L__BB0_134;
$L__BB0_133:
	cvt.s64.s32 	%rd243, %r359;
	ld.global.u32 	%r270, [%rd9+4];
	mul.wide.s32 	%rd244, %r270, 24;
	add.s64 	%rd245, %rd9, %rd244;
	st.global.u64 	[%rd245+4008], %rd243;
	ld.global.u32 	%r271, [%rd9+4];
	mul.wide.s32 	%rd246, %r271, 24;
	add.s64 	%rd247, %rd9, %rd246;
	mov.b64 	%rd242, 0;
	st.global.u64 	[%rd247+4016], %rd242;
	st.global.u64 	[%rd247+4024], %rd330;
	add.s32 	%r272, %r271, 1;
	st.global.u32 	[%rd9+4], %r272;
	mov.u64 	%rd330, %rd242;
$L__BB0_134:
	setp.lt.s64 	%p127, %rd332, 1;
	@%p127 bra 	$L__BB0_140;
	atom.global.or.b32 	%r369, [%rd68], 0;
	setp.eq.s32 	%p128, %r369, 0;
	@%p128 bra 	$L__BB0_140;
$L__BB0_136:
	cvt.s64.s32 	%rd272, %r369;
	min.s64 	%rd71, %rd332, %rd272;
	cvt.u32.u64 	%r156, %rd71;
	setp.lt.s32 	%p129, %r156, 1;
	@%p129 bra 	$L__BB0_138;
	sub.s32 	%r282, %r369, %r156;
	atom.relaxed.global.cas.b32 	%r283, [%rd68], %r369, %r282;
	setp.eq.s32 	%p130, %r283, %r369;
	@%p130 bra 	$L__BB0_139;
$L__BB0_138:
	atom.global.or.b32 	%r369, [%rd68], 0;
	setp.eq.s32 	%p131, %r369, 0;
	@%p131 bra 	$L__BB0_140;
	bra.uni 	$L__BB0_136;
$L__BB0_139:
	and.b64  	%rd273, %rd71, 2147483647;
	sub.s64 	%rd332, %rd332, %rd273;
	cvt.s64.s32 	%rd274, %r327;
	ld.global.u32 	%r284, [%rd9+4];
	mul.wide.s32 	%rd275, %r284, 24;
	add.s64 	%rd276, %rd9, %rd275;
	st.global.u64 	[%rd276+4008], %rd274;
	ld.global.u32 	%r285, [%rd9+4];
	mul.wide.s32 	%rd277, %r285, 24;
	add.s64 	%rd278, %rd9, %rd277;
	st.global.u64 	[%rd278+4016], %rd273;
	mov.b64 	%rd279, 0;
	st.global.u64 	[%rd278+4024], %rd279;
	add.s32 	%r286, %r285, 1;
	st.global.u32 	[%rd9+4], %r286;
$L__BB0_140:
	setp.ne.s32 	%p132, %r301, %r8;
	mov.u32 	%r371, %r327;
	@%p132 bra 	$L__BB0_6;
$L__BB0_141:
	max.s64 	%rd280, %rd330, %rd332;
	setp.lt.s64 	%p133, %rd280, 1;
	@%p133 bra 	$L__BB0_150;
	setp.lt.s32 	%p134, %r165, 1;
	setp.eq.s32 	%p135, %r350, -1;
	selp.b32 	%r287, %r4, %r350, %p135;
	setp.ne.s32 	%p136, %r287, -1;
	or.pred  	%p137, %p136, %p134;
	selp.b32 	%r373, %r287, %r371, %p136;
	@%p137 bra 	$L__BB0_146;
	mov.b32 	%r372, 0;
	bra.uni 	$L__BB0_145;
$L__BB0_144:
	add.s32 	%r372, %r372, 1;
	setp.eq.s32 	%p139, %r372, %r165;
	mov.u32 	%r373, %r371;
	@%p139 bra 	$L__BB0_146;
$L__BB0_145:
	mul.wide.u32 	%rd281, %r372, 4;
	add.s64 	%rd282, %rd3, %rd281;
	ld.global.u32 	%r289, [%rd282];
	setp.ne.s32 	%p138, %r371, %r289;
	mov.u32 	%r373, %r4;
	@%p138 bra 	$L__BB0_144;
$L__BB0_146:
	setp.lt.s64 	%p140, %rd330, 1;
	@%p140 bra 	$L__BB0_148;
	cvt.s64.s32 	%rd283, %r373;
	ld.global.u32 	%r290, [%rd9+4];
	mul.wide.s32 	%rd284, %r290, 24;
	add.s64 	%rd285, %rd9, %rd284;
	st.global.u64 	[%rd285+4008], %rd283;
	ld.global.u32 	%r291, [%rd9+4];
	mul.wide.s32 	%rd286, %r291, 24;
	add.s64 	%rd287, %rd9, %rd286;
	mov.b64 	%rd288, 0;
	st.global.u64 	[%rd287+4016], %rd288;
	st.global.u64 	[%rd287+4024], %rd330;
	add.s32 	%r292, %r291, 1;
	st.global.u32 	[%rd9+4], %r292;
$L__BB0_148:
	setp.lt.s64 	%p141, %rd332, 1;
	@%p141 bra 	$L__BB0_150;
	cvt.s64.s32 	%rd289, %r373;
	ld.global.u32 	%r293, [%rd9+4];
	mul.wide.s32 	%rd290, %r293, 24;
	add.s64 	%rd291, %rd9, %rd290;
	st.global.u64 	[%rd291+4008], %rd289;
	ld.global.u32 	%r294, [%rd9+4];
	mul.wide.s32 	%rd292, %r294, 24;
	add.s64 	%rd293, %rd9, %rd292;
	st.global.u64 	[%rd293+4016], %rd332;
	mov.b64 	%rd294, 0;
	st.global.u64 	[%rd293+4024], %rd294;
	add.s32 	%r295, %r294, 1;
	st.global.u32 	[%rd9+4], %r295;
$L__BB0_150:
	ret;

}
	// .globl	_Z7kernel2PiS_S_iS_S_S_iS_jS_iS_PbiP16EvacuationResult
.visible .entry _Z7kernel2PiS_S_iS_S_S_iS_jS_iS_PbiP16EvacuationResult(
	.param .u64 .ptr .align 1 _Z7kernel2PiS_S_iS_S_S_iS_jS_iS_PbiP16EvacuationResult_param_0,
	.param .u64 .ptr .align 1 _Z7kernel2PiS_S_iS_S_S_iS_jS_iS_PbiP16EvacuationResult_param_1,
	.param .u64 .ptr .align 1 _Z7kernel2PiS_S_iS_S_S_iS_jS_iS_PbiP16EvacuationResult_param_2,
	.param .u32 _Z7kernel2PiS_S_iS_S_S_iS_jS_iS_PbiP16EvacuationResult_param_3,
	.param .u64 .ptr .align 1 _Z7kernel2PiS_S_iS_S_S_iS_jS_iS_PbiP16EvacuationResult_param_4,
	.param .u64 .ptr .align 1 _Z7kernel2PiS_S_iS_S_S_iS_jS_iS_PbiP16EvacuationResult_param_5,
	.param .u64 .ptr .align 1 _Z7kernel2PiS_S_iS_S_S_iS_jS_iS_PbiP16EvacuationResult_param_6,
	.param .u32 _Z7kernel2PiS_S_iS_S_S_iS_jS_iS_PbiP16EvacuationResult_param_7,
	.param .u64 .ptr .align 1 _Z7kernel2PiS_S_iS_S_S_iS_jS_iS_PbiP16EvacuationResult_param_8,
	.param .u32 _Z7kernel2PiS_S_iS_S_S_iS_jS_iS_PbiP16EvacuationResult_param_9,
	.param .u64 .ptr .align 1 _Z7kernel2PiS_S_iS_S_S_iS_jS_iS_PbiP16EvacuationResult_param_10,
	.param .u32 _Z7kernel2PiS_S_iS_S_S_iS_jS_iS_PbiP16EvacuationResult_param_11,
	.param .u64 .ptr .align 1 _Z7kernel2PiS_S_iS_S_S_iS_jS_iS_PbiP16EvacuationResult_param_12,
	.param .u64 .ptr .align 1 _Z7kernel2PiS_S_iS_S_S_iS_jS_iS_PbiP16EvacuationResult_param_13,
	.param .u32 _Z7kernel2PiS_S_iS_S_S_iS_jS_iS_PbiP16EvacuationResult_param_14,
	.param .u64 .ptr .align 1 _Z7kernel2PiS_S_iS_S_S_iS_jS_iS_PbiP16EvacuationResult_param_15
)
{
	.local .align 16 .b8 	__local_depot1[512];
	.reg .b64 	%SP;
	.reg .b64 	%SPL;
	.reg .pred 	%p<80>;
	.reg .b16 	%rs<10>;
	.reg .b32 	%r<160>;
	.reg .b64 	%rd<167>;

	mov.u64 	%SPL, __local_depot1;
	ld.param.u64 	%rd45, [_Z7kernel2PiS_S_iS_S_S_iS_jS_iS_PbiP16EvacuationResult_param_1];
	ld.param.u32 	%r79, [_Z7kernel2PiS_S_iS_S_S_iS_jS_iS_PbiP16EvacuationResult_param_3];
	ld.param.u64 	%rd46, [_Z7kernel2PiS_S_iS_S_S_iS_jS_iS_PbiP16EvacuationResult_param_4];
	ld.param.u64 	%rd47, [_Z7kernel2PiS_S_iS_S_S_iS_jS_iS_PbiP16EvacuationResult_param_6];
	ld.param.u32 	%r80, [_Z7kernel2PiS_S_iS_S_S_iS_jS_iS_PbiP16EvacuationResult_param_7];
	ld.param.u64 	%rd48, [_Z7kernel2PiS_S_iS_S_S_iS_jS_iS_PbiP16EvacuationResult_param_10];
	ld.param.u32 	%r82, [_Z7kernel2PiS_S_iS_S_S_iS_jS_iS_PbiP16EvacuationResult_param_11];
	ld.param.u32 	%r83, [_Z7kernel2PiS_S_iS_S_S_iS_jS_iS_PbiP16EvacuationResult_param_14];
	cvta.to.global.u64 	%rd1, %rd48;
	cvta.to.global.u64 	%rd2, %rd45;
	cvta.to.global.u64 	%rd3, %rd46;
	cvta.to.global.u64 	%rd4, %rd47;
	add.u64 	%rd5, %SPL, 0;
	add.u64 	%rd6, %SPL, 256;
	mov.u32 	%r84, %ctaid.x;
	mov.u32 	%r85, %ntid.x;
	mov.u32 	%r86, %tid.x;
	mad.lo.s32 	%r1, %r84, %r85, %r86;
	setp.ge.s32 	%p7, %r1, %r83;
	@%p7 bra 	$L__BB1_65;
	ld.param.u64 	%rd151, [_Z7kernel2PiS_S_iS_S_S_iS_jS_iS_PbiP16EvacuationResult_param_13];
	ld.param.u64 	%rd148, [_Z7kernel2PiS_S_iS_S_S_iS_jS_iS_PbiP16EvacuationResult_param_5];
	cvta.to.global.u64 	%rd51, %rd148;
	cvta.to.global.u64 	%rd7, %rd151;
	mul.lo.s32 	%r87, %r79, %r1;
	cvt.s64.s32 	%rd8, %r87;
	add.s64 	%rd9, %rd7, %rd8;
	mul.wide.s32 	%rd52, %r1, 4;
	add.s64 	%rd53, %rd51, %rd52;
	ld.global.u32 	%r158, [%rd53];
	setp.lt.s32 	%p8, %r79, 1;
	@%p8 bra 	$L__BB1_14;
	and.b32  	%r3, %r79, 15;
	setp.lt.u32 	%p9, %r79, 16;
	mov.b32 	%r133, 0;
	@%p9 bra 	$L__BB1_5;
	and.b32  	%r133, %r79, 2147483632;
	neg.s32 	%r131, %r133;
	add.s64 	%rd54, %rd8, %rd7;
	add.s64 	%rd153, %rd54, 7;
$L__BB1_4:
	.pragma "nounroll";
	mov.b16 	%rs1, 0;
	st.global.u8 	[%rd153+-7], %rs1;
	st.global.u8 	[%rd153+-6], %rs1;
	st.global.u8 	[%rd153+-5], %rs1;
	st.global.u8 	[%rd153+-4], %rs1;
	st.global.u8 	[%rd153+-3], %rs1;
	st.global.u8 	[%rd153+-2], %rs1;
	st.global.u8 	[%rd153+-1], %rs1;
	st.global.u8 	[%rd153], %rs1;
	st.global.u8 	[%rd153+1], %rs1;
	st.global.u8 	[%rd153+2], %rs1;
	st.global.u8 	[%rd153+3], %rs1;
	st.global.u8 	[%rd153+4], %rs1;
	st.global.u8 	[%rd153+5], %rs1;
	st.global.u8 	[%rd153+6], %rs1;
	st.global.u8 	[%rd153+7], %rs1;
	st.global.u8 	[%rd153+8], %rs1;
	add.s32 	%r131, %r131, 16;
	add.s64 	%rd153, %rd153, 16;
	setp.ne.s32 	%p10, %r131, 0;
	@%p10 bra 	$L__BB1_4;
$L__BB1_5:
	setp.eq.s32 	%p11, %r3, 0;
	@%p11 bra 	$L__BB1_14;
	and.b32  	%r9, %r79, 7;
	setp.lt.u32 	%p12, %r3, 8;
	@%p12 bra 	$L__BB1_8;
	cvt.u64.u32 	%rd55, %r133;
	add.s64 	%rd56, %rd9, %rd55;
	mov.b16 	%rs2, 0;
	st.global.u8 	[%rd56], %rs2;
	st.global.u8 	[%rd56+1], %rs2;
	st.global.u8 	[%rd56+2], %rs2;
	st.global.u8 	[%rd56+3], %rs2;
	st.global.u8 	[%rd56+4], %rs2;
	st.global.u8 	[%rd56+5], %rs2;
	st.global.u8 	[%rd56+6], %rs2;
	st.global.u8 	[%rd56+7], %rs2;
	add.s32 	%r133, %r133, 8;
$L__BB1_8:
	setp.eq.s32 	%p13, %r9, 0;
	@%p13 bra 	$L__BB1_14;
	and.b32  	%r12, %r79, 3;
	setp.lt.u32 	%p14, %r9, 4;
	@%p14 bra 	$L__BB1_11;
	cvt.u64.u32 	%rd57, %r133;
	add.s64 	%rd58, %rd9, %rd57;
	mov.b16 	%rs3, 0;
	st.global.u8 	[%rd58], %rs3;
	st.global.u8 	[%rd58+1], %rs3;
	st.global.u8 	[%rd58+2], %rs3;
	st.global.u8 	[%rd58+3], %rs3;
	add.s32 	%r133, %r133, 4;
$L__BB1_11:
	setp.eq.s32 	%p15, %r12, 0;
	@%p15 bra 	$L__BB1_14;
	cvt.u64.u32 	%rd59, %r133;
	add.s64 	%rd60, %rd8, %rd59;
	add.s64 	%rd154, %rd7, %rd60;
	neg.s32 	%r135, %r12;
$L__BB1_13:
	.pragma "nounroll";
	mov.b16 	%rs4, 0;
	st.global.u8 	[%rd154], %rs4;
	add.s64 	%rd154, %rd154, 1;
	add.s32 	%r135, %r135, 1;
	setp.ne.s32 	%p16, %r135, 0;
	@%p16 bra 	$L__BB1_13;
$L__BB1_14:
	ld.param.u64 	%rd152, [_Z7kernel2PiS_S_iS_S_S_iS_jS_iS_PbiP16EvacuationResult_param_15];
	ld.param.u64 	%rd150, [_Z7kernel2PiS_S_iS_S_S_iS_jS_iS_PbiP16EvacuationResult_param_12];
	ld.param.u32 	%r130, [_Z7kernel2PiS_S_iS_S_S_iS_jS_iS_PbiP16EvacuationResult_param_9];
	ld.param.u64 	%rd147, [_Z7kernel2PiS_S_iS_S_S_iS_jS_iS_PbiP16EvacuationResult_param_2];
	setp.lt.s32 	%p17, %r79, 1;
	cvt.s64.s32 	%rd61, %r158;
	add.s64 	%rd62, %rd9, %rd61;
	mov.b16 	%rs5, 1;
	st.global.u8 	[%rd62], %rs5;
	add.s32 	%r151, %r130, %r1;
	cvta.to.global.u64 	%rd63, %rd150;
	add.s64 	%rd65, %rd63, %rd52;
	ld.global.s32 	%rd166, [%rd65];
	setp.gt.s64 	%p79, %rd166, 0;
	cvta.to.global.u64 	%rd66, %rd147;
	add.s64 	%rd67, %rd66, %rd52;
	ld.global.s32 	%rd161, [%rd67];
	setp.gt.s64 	%p78, %rd161, 0;
	cvta.to.global.u64 	%rd68, %rd152;
	mul.wide.s32 	%rd69, %r1, 28008;
	add.s64 	%rd18, %rd68, %rd69;
	st.global.u32 	[%rd18+8], %r158;
	mov.b32 	%r90, 0;
	mov.b32 	%r91, 1;
	st.global.v2.u32 	[%rd18], {%r91, %r90};
	shl.b32 	%r19, %r79, 1;
	or.pred  	%p19, %p79, %p78;
	not.pred 	%p20, %p19;
	mov.b32 	%r159, -1;
	or.pred  	%p21, %p20, %p17;
	@%p21 bra 	$L__BB1_62;
	setp.lt.s32 	%p22, %r80, 1;
	@%p22 bra 	$L__BB1_48;
	mov.b32 	%r159, -1;
	mov.b32 	%r136, 0;
	mov.u32 	%r137, %r136;
$L__BB1_17:
	add.s32 	%r136, %r136, 1;
	mov.b32 	%r141, 0;
$L__BB1_18:
	ld.param.u64 	%rd149, [_Z7kernel2PiS_S_iS_S_S_iS_jS_iS_PbiP16EvacuationResult_param_8];
	cvta.to.global.u64 	%rd94, %rd149;
	mul.wide.u32 	%rd95, %r141, 4;
	add.s64 	%rd96, %rd94, %rd95;
	ld.global.u32 	%r107, [%rd96];
	setp.eq.s32 	%p45, %r107, %r158;
	@%p45 bra 	$L__BB1_21;
	add.s32 	%r141, %r141, 1;
	setp.ne.s32 	%p46, %r141, %r80;
	@%p46 bra 	$L__BB1_18;
	setp.lt.s32 	%p47, %r159, 0;
	selp.b32 	%r159, %r158, %r159, %p47;
	bra.uni 	$L__BB1_35;
$L__BB1_21:
	ld.param.u64 	%rd146, [_Z7kernel2PiS_S_iS_S_S_iS_jS_iS_PbiP16EvacuationResult_param_0];
	cvta.to.global.u64 	%rd97, %rd146;
	mul.wide.u32 	%rd98, %r141, 4;
	add.s64 	%rd21, %rd97, %rd98;
	not.pred 	%p48, %p78;
	@%p48 bra 	$L__BB1_28;
$L__BB1_22:
	atom.global.or.b32 	%r30, [%rd21], 0;
	setp.lt.s32 	%p49, %r30, 1;
	mov.b64 	%rd157, 0;
	@%p49 bra 	$L__BB1_24;
	cvt.u64.u32 	%rd100, %r30;
	min.s64 	%rd157, %rd161, %rd100;
	cvt.u32.u64 	%r108, %rd157;
	sub.s32 	%r109, %r30, %r108;
	atom.relaxed.global.cas.b32 	%r110, [%rd21], %r30, %r109;
	setp.ne.s32 	%p50, %r110, %r30;
	@%p50 bra 	$L__BB1_22;
$L__BB1_24:
	setp.lt.s64 	%p51, %rd157, 1;
	@%p51 bra 	$L__BB1_27;
	ld.global.u32 	%r31, [%rd18+4];
	setp.gt.s32 	%p52, %r31, 999;
	@%p52 bra 	$L__BB1_27;
	cvt.s64.s32 	%rd101, %r158;
	mul.wide.s32 	%rd102, %r31, 24;
	add.s64 	%rd103, %rd18, %rd102;
	st.global.u64 	[%rd103+4008], %rd101;
	ld.global.u32 	%r111, [%rd18+4];
	mul.wide.s32 	%rd104, %r111, 24;
	add.s64 	%rd105, %rd18, %rd104;
	mov.b64 	%rd106, 0;
	st.global.u64 	[%rd105+4016], %rd106;
	st.global.u64 	[%rd105+4024], %rd157;
	add.s32 	%r112, %r111, 1;
	st.global.u32 	[%rd18+4], %r112;
$L__BB1_27:
	sub.s64 	%rd161, %rd161, %rd157;
$L__BB1_28:
	not.pred 	%p53, %p79;
	@%p53 bra 	$L__BB1_35;
$L__BB1_29:
	atom.global.or.b32 	%r32, [%rd21], 0;
	setp.lt.s32 	%p54, %r32, 1;
	mov.b64 	%rd159, 0;
	@%p54 bra 	$L__BB1_31;
	cvt.u64.u32 	%rd108, %r32;
	min.s64 	%rd159, %rd166, %rd108;
	cvt.u32.u64 	%r113, %rd159;
	sub.s32 	%r114, %r32, %r113;
	atom.relaxed.global.cas.b32 	%r115, [%rd21], %r32, %r114;
	setp.ne.s32 	%p55, %r115, %r32;
	@%p55 bra 	$L__BB1_29;
$L__BB1_31:
	setp.lt.s64 	%p56, %rd159, 1;
	@%p56 bra 	$L__BB1_34;
	ld.global.u32 	%r33, [%rd18+4];
	setp.gt.s32 	%p57, %r33, 999;
	@%p57 bra 	$L__BB1_34;
	cvt.s64.s32 	%rd109, %r158;
	mul.wide.s32 	%rd110, %r33, 24;
	add.s64 	%rd111, %rd18, %rd110;
	st.global.u64 	[%rd111+4008], %rd109;
	ld.global.u32 	%r116, [%rd18+4];
	mul.wide.s32 	%rd112, %r116, 24;
	add.s64 	%rd113, %rd18, %rd112;
	st.global.u64 	[%rd113+4016], %rd159;
	mov.b64 	%rd114, 0;
	st.global.u64 	[%rd113+4024], %rd114;
	add.s32 	%r117, %r116, 1;
	st.global.u32 	[%rd18+4], %r117;
$L__BB1_34:
	sub.s64 	%rd166, %rd166, %rd159;
$L__BB1_35:
	or.b64  	%rd115, %rd166, %rd161;
	setp.eq.s64 	%p58, %rd115, 0;
	@%p58 bra 	$L__BB1_65;
	cvt.s64.s32 	%rd31, %r158;
	mul.wide.s32 	%rd116, %r158, 4;
	add.s64 	%rd117, %rd4, %rd116;
	ld.global.u32 	%r143, [%rd117];
	add.s64 	%rd118, %rd3, %rd116;
	ld.global.u32 	%r36, [%rd118];
	setp.lt.s32 	%p59, %r36, 1;
	mov.b32 	%r145, 0;
	@%p59 bra 	$L__BB1_41;
	add.s32 	%r37, %r36, %r143;
	mov.b32 	%r145, 0;
$L__BB1_38:
	mul.wide.s32 	%rd119, %r143, 4;
	add.s64 	%rd120, %rd2, %rd119;
	ld.global.u32 	%r40, [%rd120];
	cvt.s64.s32 	%rd121, %r40;
	add.s64 	%rd122, %rd9, %rd121;
	ld.global.u8 	%rs8, [%rd122];
	setp.ne.s16 	%p60, %rs8, 0;
	@%p60 bra 	$L__BB1_40;
	mul.wide.s32 	%rd123, %r143, 4;
	add.s64 	%rd124, %rd1, %rd123;
	ld.global.u32 	%r120, [%rd124];
	mul.wide.s32 	%rd125, %r145, 4;
	add.s64 	%rd126, %rd6, %rd125;
	st.local.u32 	[%rd126], %r120;
	add.s64 	%rd127, %rd5, %rd125;
	st.local.u32 	[%rd127], %r40;
	add.s32 	%r145, %r145, 1;
$L__BB1_40:
	add.s32 	%r143, %r143, 1;
	setp.lt.s32 	%p61, %r143, %r37;
	setp.lt.s32 	%p62, %r145, 64;
	and.pred  	%p63, %p61, %p62;
	@%p63 bra 	$L__BB1_38;
$L__BB1_41:
	setp.eq.s32 	%p64, %r145, 0;
	@%p64 bra 	$L__BB1_62;
	mad.lo.s32 	%r151, %r151, 1664525, 1013904223;
	rem.u32 	%r121, %r151, %r145;
	mul.wide.s32 	%rd128, %r121, 4;
	add.s64 	%rd129, %rd6, %rd128;
	ld.local.u32 	%r46, [%rd129];
	add.s64 	%rd130, %rd5, %rd128;
	ld.local.u32 	%r47, [%rd130];
	setp.eq.s32 	%p65, %r47, -1;
	@%p65 bra 	$L__BB1_62;
	setp.lt.s64 	%p66, %rd161, 1;
	add.s32 	%r122, %r46, %r137;
	setp.le.s32 	%p67, %r122, %r82;
	or.pred  	%p68, %p66, %p67;
	mov.u64 	%rd162, %rd161;
	@%p68 bra 	$L__BB1_46;
	ld.global.u32 	%r48, [%rd18+4];
	setp.gt.s32 	%p69, %r48, 999;
	mov.b64 	%rd162, 0;
	@%p69 bra 	$L__BB1_46;
	mul.wide.s32 	%rd133, %r48, 24;
	add.s64 	%rd134, %rd18, %rd133;
	st.global.u64 	[%rd134+4008], %rd31;
	ld.global.u32 	%r123, [%rd18+4];
	mul.wide.s32 	%rd135, %r123, 24;
	add.s64 	%rd136, %rd18, %rd135;
	mov.b64 	%rd162, 0;
	st.global.u64 	[%rd136+4016], %rd162;
	st.global.u64 	[%rd136+4024], %rd161;
	add.s32 	%r124, %r123, 1;
	st.global.u32 	[%rd18+4], %r124;
$L__BB1_46:
	add.s64 	%rd137, %rd9, %rd31;
	mov.b16 	%rs9, 1;
	st.global.u8 	[%rd137], %rs9;
	setp.gt.s64 	%p78, %rd162, 0;
	selp.b32 	%r125, %r46, 0, %p78;
	add.s32 	%r137, %r125, %r137;
	ld.global.u32 	%r50, [%rd18];
	setp.gt.s32 	%p70, %r50, 999;
	mov.u32 	%r158, %r47;
	@%p70 bra 	$L__BB1_62;
	setp.gt.s64 	%p71, %rd162, 0;
	add.s32 	%r126, %r50, 1;
	st.global.u32 	[%rd18], %r126;
	mul.wide.s32 	%rd138, %r50, 4;
	add.s64 	%rd139, %rd18, %rd138;
	st.global.u32 	[%rd139+8], %r47;
	setp.gt.s64 	%p79, %rd166, 0;
	or.pred  	%p72, %p79, %p71;
	setp.lt.s32 	%p73, %r136, %r19;
	and.pred  	%p74, %p72, %p73;
	mov.u64 	%rd161, %rd162;
	mov.u32 	%r158, %r47;
	@%p74 bra 	$L__BB1_17;
	bra.uni 	$L__BB1_62;
$L__BB1_48:
	cvt.u32.u64 	%r20, %rd166;
	mov.b32 	%r159, -1;
	mov.b32 	%r147, 0;
	mov.u32 	%r148, %r147;
$L__BB1_49:
	setp.eq.s32 	%p23, %r20, 0;
	add.s32 	%r147, %r147, 1;
	setp.lt.s32 	%p24, %r159, 0;
	selp.b32 	%r159, %r158, %r159, %p24;
	setp.eq.s64 	%p25, %rd161, 0;
	and.pred  	%p26, %p23, %p25;
	@%p26 bra 	$L__BB1_65;
	cvt.s64.s32 	%rd34, %r158;
	mul.wide.s32 	%rd70, %r158, 4;
	add.s64 	%rd71, %rd4, %rd70;
	ld.global.u32 	%r152, [%rd71];
	add.s64 	%rd72, %rd3, %rd70;
	ld.global.u32 	%r59, [%rd72];
	setp.lt.s32 	%p27, %r59, 1;
	mov.b32 	%r154, 0;
	@%p27 bra 	$L__BB1_55;
	add.s32 	%r60, %r59, %r152;
	mov.b32 	%r154, 0;
$L__BB1_52:
	mul.wide.s32 	%rd73, %r152, 4;
	add.s64 	%rd74, %rd2, %rd73;
	ld.global.u32 	%r63, [%rd74];
	cvt.s64.s32 	%rd75, %r63;
	add.s64 	%rd76, %rd9, %rd75;
	ld.global.u8 	%rs6, [%rd76];
	setp.ne.s16 	%p28, %rs6, 0;
	@%p28 bra 	$L__BB1_54;
	mul.wide.s32 	%rd77, %r152, 4;
	add.s64 	%rd78, %rd1, %rd77;
	ld.global.u32 	%r96, [%rd78];
	mul.wide.s32 	%rd79, %r154, 4;
	add.s64 	%rd80, %rd6, %rd79;
	st.local.u32 	[%rd80], %r96;
	add.s64 	%rd81, %rd5, %rd79;
	st.local.u32 	[%rd81], %r63;
	add.s32 	%r154, %r154, 1;
$L__BB1_54:
	add.s32 	%r152, %r152, 1;
	setp.lt.s32 	%p29, %r152, %r60;
	setp.lt.s32 	%p30, %r154, 64;
	and.pred  	%p31, %p29, %p30;
	@%p31 bra 	$L__BB1_52;
$L__BB1_55:
	setp.ne.s32 	%p32, %r154, 0;
	@%p32 bra 	$L__BB1_56;
	bra.uni 	$L__BB1_62;
$L__BB1_56:
	mad.lo.s32 	%r151, %r151, 1664525, 1013904223;
	rem.u32 	%r97, %r151, %r154;
	mul.wide.s32 	%rd82, %r97, 4;
	add.s64 	%rd83, %rd6, %rd82;
	ld.local.u32 	%r71, [%rd83];
	add.s64 	%rd84, %rd5, %rd82;
	ld.local.u32 	%r72, [%rd84];
	setp.eq.s32 	%p33, %r72, -1;
	@%p33 bra 	$L__BB1_62;
	setp.lt.s64 	%p34, %rd161, 1;
	add.s32 	%r98, %r71, %r148;
	setp.le.s32 	%p35, %r98, %r82;
	or.pred  	%p36, %p34, %p35;
	mov.u64 	%rd165, %rd161;
	@%p36 bra 	$L__BB1_60;
	ld.global.u32 	%r73, [%rd18+4];
	setp.gt.s32 	%p37, %r73, 999;
	mov.b64 	%rd165, 0;
	@%p37 bra 	$L__BB1_60;
	mul.wide.s32 	%rd87, %r73, 24;
	add.s64 	%rd88, %rd18, %rd87;
	st.global.u64 	[%rd88+4008], %rd34;
	ld.global.u32 	%r99, [%rd18+4];
	mul.wide.s32 	%rd89, %r99, 24;
	add.s64 	%rd90, %rd18, %rd89;
	mov.b64 	%rd165, 0;
	st.global.u64 	[%rd90+4016], %rd165;
	st.global.u64 	[%rd90+4024], %rd161;
	add.s32 	%r100, %r99, 1;
	st.global.u32 	[%rd18+4], %r100;
$L__BB1_60:
	add.s64 	%rd91, %rd9, %rd34;
	mov.b16 	%rs7, 1;
	st.global.u8 	[%rd91], %rs7;
	setp.gt.s64 	%p38, %rd165, 0;
	selp.b32 	%r101, %r71, 0, %p38;
	add.s32 	%r148, %r101, %r148;
	ld.global.u32 	%r75, [%rd18];
	setp.gt.s32 	%p39, %r75, 999;
	mov.u32 	%r158, %r72;
	@%p39 bra 	$L__BB1_62;
	cvt.u32.u64 	%r102, %rd166;
	setp.gt.s32 	%p41, %r102, 0;
	add.s32 	%r103, %r75, 1;
	st.global.u32 	[%rd18], %r103;
	mul.wide.s32 	%rd92, %r75, 4;
	add.s64 	%rd93, %rd18, %rd92;
	st.global.u32 	[%rd93+8], %r72;
	or.pred  	%p42, %p41, %p38;
	setp.lt.s32 	%p43, %r147, %r19;
	and.pred  	%p44, %p42, %p43;
	mov.u64 	%rd161, %rd165;
	mov.u32 	%r158, %r72;
	@%p44 bra 	$L__BB1_49;
$L__BB1_62:
	setp.lt.s64 	%p75, %rd166, 1;
	@%p75 bra 	$L__BB1_65;
	ld.global.u32 	%r78, [%rd18+4];
	setp.gt.s32 	%p76, %r78, 999;
	@%p76 bra 	$L__BB1_65;
	setp.lt.s32 	%p77, %r159, 0;
	selp.b32 	%r127, %r158, %r159, %p77;
	cvt.s64.s32 	%rd140, %r127;
	mul.wide.s32 	%rd141, %r78, 24;
	add.s64 	%rd142, %rd18, %rd141;
	st.global.u64 	[%rd142+4008], %rd140;
	ld.global.u32 	%r128, [%rd18+4];
	mul.wide.s32 	%rd143, %r128, 24;
	add.s64 	%rd144, %rd18, %rd143;
	st.global.u64 	[%rd144+4016], %rd166;
	mov.b64 	%rd145, 0;
	st.global.u64 	[%rd144+4024], %rd145;
	add.s32 	%r129, %r128, 1;
	st.global.u32 	[%rd18+4], %r129;
$L__BB1_65:
	ret;

}


// ===== COMPILED SASS (sm_100) =====

	.target	sm_100

	.elftype	@"ET_EXEC"


//--------------------- .note.nv.tkinfo           --------------------------
	.section	.note.nv.tkinfo,"",@"SHT_NOTE"
	.sectionflags	@"SHF_NOTE_NV_TKINFO"
	.tkinfo
        /*0018*/ 	.word	0x00000002
        /*0030*/ 	.string	""
        /*0030*/ 	.string	"ptxas"
        /*0030*/ 	.string	"Cuda compilation tools, release 13.0, V13.0.88"
        /*0030*/ 	.string	"Build cuda_13.0.r13.0/compiler.36424714_0"
        /*0030*/ 	.string	"-arch sm_100 -m 64 "



//--------------------- .note.nv.cuinfo           --------------------------
	.section	.note.nv.cuinfo,"",@"SHT_NOTE"
	.sectionflags	@"SHF_NOTE_NV_CUINFO"
        /*0018*/ 	.short	0x0002
        /*001a*/ 	.short	0x0064
        /*001c*/ 	.short	0x0082
	.zero		2


//--------------------- .nv.info                  --------------------------
	.section	.nv.info,"",@"SHT_CUDA_INFO"
	.align	4


	//----- nvinfo : EIATTR_REGCOUNT
	.align		4
        /*0000*/ 	.byte	0x04, 0x2f
        /*0002*/ 	.short	(.L_1 - .L_0)
	.align		4
.L_0:
        /*0004*/ 	.word	index@(_Z7kernel1iiiPiS_S_S_S_S_S_S_S_S_P16EvacuationResulti)
        /*0008*/ 	.word	0x00000020


	//----- nvinfo : EIATTR_FRAME_SIZE
	.align		4
.L_1:
        /*000c*/ 	.byte	0x04, 0x11
        /*000e*/ 	.short	(.L_3 - .L_2)
	.align		4
.L_2:
        /*0010*/ 	.word	index@(_Z7kernel1iiiPiS_S_S_S_S_S_S_S_S_P16EvacuationResulti)
        /*0014*/ 	.word	0x00004650


	//----- nvinfo : EIATTR_REGCOUNT
	.align		4
.L_3:
        /*0018*/ 	.byte	0x04, 0x2f
        /*001a*/ 	.short	(.L_5 - .L_4)
	.align		4
.L_4:
        /*001c*/ 	.word	index@(_Z7kernel2PiS_S_iS_S_S_iS_jS_iS_PbiP16EvacuationResult)
        /*0020*/ 	.word	0x0000001e


	//----- nvinfo : EIATTR_FRAME_SIZE
	.align		4
.L_5:
        /*0024*/ 	.byte	0x04, 0x11
        /*0026*/ 	.short	(.L_7 - .L_6)
	.align		4
.L_6:
        /*0028*/ 	.word	index@(_Z7kernel2PiS_S_iS_S_S_iS_jS_iS_PbiP16EvacuationResult)
        /*002c*/ 	.word	0x00000200


	//----- nvinfo : EIATTR_MIN_STACK_SIZE
	.align		4
.L_7:
        /*0030*/ 	.byte	0x04, 0x12
        /*0032*/ 	.short	(.L_9 - .L_8)
	.align		4
.L_8:
        /*0034*/ 	.word	index@(_Z7kernel2PiS_S_iS_S_S_iS_jS_iS_PbiP16EvacuationResult)
        /*0038*/ 	.word	0x00000200


	//----- nvinfo : EIATTR_MIN_STACK_SIZE
	.align		4
.L_9:
        /*003c*/ 	.byte	0x04, 0x12
        /*003e*/ 	.short	(.L_11 - .L_10)
	.align		4
.L_10:
        /*0040*/ 	.word	index@(_Z7kernel1iiiPiS_S_S_S_S_S_S_S_S_P16EvacuationResulti)
        /*0044*/ 	.word	0x00004650
.L_11:


//--------------------- .nv.compat                --------------------------
	.section	.nv.compat,"",@"SHT_CUDA_COMPAT_INFO"
	.align	4
        /*0000*/ 	.byte	0x02, 0x09, 0x00, 0x00, 0x02, 0x02, 0x01, 0x00, 0x02, 0x05, 0x05, 0x00, 0x03, 0x07, 0x01, 0x01
        /*0010*/ 	.byte	0x02, 0x03, 0x00, 0x00, 0x02, 0x06, 0x01, 0x00, 0x04, 0x0b, 0x08, 0x00, 0x09, 0x00, 0x00, 0x00
        /*0020*/ 	.byte	0x00, 0x00, 0x00, 0x00


//--------------------- .nv.info._Z7kernel2PiS_S_iS_S_S_iS_jS_iS_PbiP16EvacuationResult --------------------------
	.section	.nv.info._Z7kernel2PiS_S_iS_S_S_iS_jS_iS_PbiP16EvacuationResult,"",@"SHT_CUDA_INFO"
	.sectionflags	@""
	.align	4


	//----- nvinfo : EIATTR_CUDA_API_VERSION
	.align		4
        /*0000*/ 	.byte	0x04, 0x37
        /*0002*/ 	.short	(.L_13 - .L_12)
.L_12:
        /*0004*/ 	.word	0x00000082


	//----- nvinfo : EIATTR_KPARAM_INFO
	.align		4
.L_13:
        /*0008*/ 	.byte	0x04, 0x17
        /*000a*/ 	.short	(.L_15 - .L_14)
.L_14:
        /*000c*/ 	.word	0x00000000
        /*0010*/ 	.short	0x000f
        /*0012*/ 	.short	0x0078
        /*0014*/ 	.byte	0x00, 0xf5, 0x21, 0x00


	//----- nvinfo : EIATTR_KPARAM_INFO
	.align		4
.L_15:
        /*0018*/ 	.byte	0x04, 0x17
        /*001a*/ 	.short	(.L_17 - .L_16)
.L_16:
        /*001c*/ 	.word	0x00000000
        /*0020*/ 	.short	0x000e
        /*0022*/ 	.short	0x0070
        /*0024*/ 	.byte	0x00, 0xf0, 0x11, 0x00


	//----- nvinfo : EIATTR_KPARAM_INFO
	.align		4
.L_17:
        /*0028*/ 	.byte	0x04, 0x17
        /*002a*/ 	.short	(.L_19 - .L_18)
.L_18:
        /*002c*/ 	.word	0x00000000
        /*0030*/ 	.short	0x000d
        /*0032*/ 	.short	0x0068
        /*0034*/ 	.byte	0x00, 0xf5, 0x21, 0x00


	//----- nvinfo : EIATTR_KPARAM_INFO
	.align		4
.L_19:
        /*0038*/ 	.byte	0x04, 0x17
        /*003a*/ 	.short	(.L_21 - .L_20)
.L_20:
        /*003c*/ 	.word	0x00000000
        /*0040*/ 	.short	0x000c
        /*0042*/ 	.short	0x0060
        /*0044*/ 	.byte	0x00, 0xf5, 0x21, 0x00


	//----- nvinfo : EIATTR_KPARAM_INFO
	.align		4
.L_21:
        /*0048*/ 	.byte	0x04, 0x17
        /*004a*/ 	.short	(.L_23 - .L_22)
.L_22:
        /*004c*/ 	.word	0x00000000
        /*0050*/ 	.short	0x000b
        /*0052*/ 	.short	0x0058
        /*0054*/ 	.byte	0x00, 0xf0, 0x11, 0x00


	//----- nvinfo : EIATTR_KPARAM_INFO
	.align		4
.L_23:
        /*0058*/ 	.byte	0x04, 0x17
        /*005a*/ 	.short	(.L_25 - .L_24)
.L_24:
        /*005c*/ 	.word	0x00000000
        /*0060*/ 	.short	0x000a
        /*0062*/ 	.short	0x0050
        /*0064*/ 	.byte	0x00, 0xf5, 0x21, 0x00


	//----- nvinfo : EIATTR_KPARAM_INFO
	.align		4
.L_25:
        /*0068*/ 	.byte	0x04, 0x17
        /*006a*/ 	.short	(.L_27 - .L_26)
.L_26:
        /*006c*/ 	.word	0x00000000
        /*0070*/ 	.short	0x0009
        /*0072*/ 	.short	0x0048
        /*0074*/ 	.byte	0x00, 0xf0, 0x11, 0x00


	//----- nvinfo : EIATTR_KPARAM_INFO
	.align		4
.L_27:
        /*0078*/ 	.byte	0x04, 0x17
        /*007a*/ 	.short	(.L_29 - .L_28)
.L_28:
        /*007c*/ 	.word	0x00000000
        /*0080*/ 	.short	0x0008
        /*0082*/ 	.short	0x0040
        /*0084*/ 	.byte	0x00, 0xf5, 0x21, 0x00


	//----- nvinfo : EIATTR_KPARAM_INFO
	.align		4
.L_29:
        /*0088*/ 	.byte	0x04, 0x17
        /*008a*/ 	.short	(.L_31 - .L_30)
.L_30:
        /*008c*/ 	.word	0x00000000
        /*0090*/ 	.short	0x0007
        /*0092*/ 	.short	0x0038
        /*0094*/ 	.byte	0x00, 0xf0, 0x11, 0x00


	//----- nvinfo : EIATTR_KPARAM_INFO
	.align		4
.L_31:
        /*0098*/ 	.byte	0x04, 0x17
        /*009a*/ 	.short	(.L_33 - .L_32)
.L_32:
        /*009c*/ 	.word	0x00000000
        /*00a0*/ 	.short	0x0006
        /*00a2*/ 	.short	0x0030
        /*00a4*/ 	.byte	0x00, 0xf5, 0x21, 0x00


	//----- nvinfo : EIATTR_KPARAM_INFO
	.align		4
.L_33:
        /*00a8*/ 	.byte	0x04, 0x17
        /*00aa*/ 	.short	(.L_35 - .L_34)
.L_34:
        /*00ac*/ 	.word	0x00000000
        /*00b0*/ 	.short	0x0005
        /*00b2*/ 	.short	0x0028
        /*00b4*/ 	.byte	0x00, 0xf5, 0x21, 0x00


	//----- nvinfo : EIATTR_KPARAM_INFO
	.align		4
.L_35:
        /*00b8*/ 	.byte	0x04, 0x17
        /*00ba*/ 	.short	(.L_37 - .L_36)
.L_36:
        /*00bc*/ 	.word	0x00000000
        /*00c0*/ 	.short	0x0004
        /*00c2*/ 	.short	0x0020
        /*00c4*/ 	.byte	0x00, 0xf5, 0x21, 0x00


	//----- nvinfo : EIATTR_KPARAM_INFO
	.align		4
.L_37:
        /*00c8*/ 	.byte	0x04, 0x17
        /*00ca*/ 	.short	(.L_39 - .L_38)
.L_38:
        /*00cc*/ 	.word	0x00000000
        /*00d0*/ 	.short	0x0003
        /*00d2*/ 	.short	0x0018
        /*00d4*/ 	.byte	0x00, 0xf0, 0x11, 0x00


	//----- nvinfo : EIATTR_KPARAM_INFO
	.align		4
.L_39:
        /*00d8*/ 	.byte	0x04, 0x17
        /*00da*/ 	.short	(.L_41 - .L_40)
.L_40:
        /*00dc*/ 	.word	0x00000000
        /*00e0*/ 	.short	0x0002
        /*00e2*/ 	.short	0x0010
        /*00e4*/ 	.byte	0x00, 0xf5, 0x21, 0x00


	//----- nvinfo : EIATTR_KPARAM_INFO
	.align		4
.L_41:
        /*00e8*/ 	.byte	0x04, 0x17
        /*00ea*/ 	.short	(.L_43 - .L_42)
.L_42:
        /*00ec*/ 	.word	0x00000000
        /*00f0*/ 	.short	0x0001
        /*00f2*/ 	.short	0x0008
        /*00f4*/ 	.byte	0x00, 0xf5, 0x21, 0x00


	//----- nvinfo : EIATTR_KPARAM_INFO
	.align		4
.L_43:
        /*00f8*/ 	.byte	0x04, 0x17
        /*00fa*/ 	.short	(.L_45 - .L_44)
.L_44:
        /*00fc*/ 	.word	0x00000000
        /*0100*/ 	.short	0x0000
        /*0102*/ 	.short	0x0000
        /*0104*/ 	.byte	0x00, 0xf5, 0x21, 0x00


	//----- nvinfo : EIATTR_SPARSE_MMA_MASK
	.align		4
.L_45:
        /*0108*/ 	.byte	0x03, 0x50
        /*010a*/ 	.short	0x0000


	//----- nvinfo : EIATTR_MAXREG_COUNT
	.align		4
        /*010c*/ 	.byte	0x03, 0x1b
        /*010e*/ 	.short	0x00ff


	//----- nvinfo : EIATTR_MERCURY_ISA_VERSION
	.align		4
        /*0110*/ 	.byte	0x03, 0x5f
        /*0112*/ 	.short	0x0101


	//----- nvinfo : EIATTR_VRC_CTA_INIT_COUNT
	.align		4
        /*0114*/ 	.byte	0x02, 0x4a
	.zero		1
	.zero		1


	//----- nvinfo : EIATTR_EXIT_INSTR_OFFSETS
	.align		4
        /*0118*/ 	.byte	0x04, 0x1c
        /*011a*/ 	.short	(.L_47 - .L_46)


	//   ....[0]....
.L_46:
        /*011c*/ 	.word	0x00000080


	//   ....[1]....
        /*0120*/ 	.word	0x00000e20


	//   ....[2]....
        /*0124*/ 	.word	0x00001530


	//   ....[3]....
        /*0128*/ 	.word	0x00001c00


	//   ....[4]....
        /*012c*/ 	.word	0x00001c30


	//   ....[5]....
        /*0130*/ 	.word	0x00001d10


	//----- nvinfo : EIATTR_CRS_STACK_SIZE
	.align		4
.L_47:
        /*0134*/ 	.byte	0x04, 0x1e
        /*0136*/ 	.short	(.L_49 - .L_48)
.L_48:
        /*0138*/ 	.word	0x00000000


	//----- nvinfo : EIATTR_CBANK_PARAM_SIZE
	.align		4
.L_49:
        /*013c*/ 	.byte	0x03, 0x19
        /*013e*/ 	.short	0x0080


	//----- nvinfo : EIATTR_PARAM_CBANK
	.align		4
        /*0140*/ 	.byte	0x04, 0x0a
        /*0142*/ 	.short	(.L_51 - .L_50)
	.align		4
.L_50:
        /*0144*/ 	.word	index@(.nv.constant0._Z7kernel2PiS_S_iS_S_S_iS_jS_iS_PbiP16EvacuationResult)
        /*0148*/ 	.short	0x0380
        /*014a*/ 	.short	0x0080


	//----- nvinfo : EIATTR_SW_WAR
	.align		4
.L_51:
        /*014c*/ 	.byte	0x04, 0x36
        /*014e*/ 	.short	(.L_53 - .L_52)
.L_52:
        /*0150*/ 	.word	0x00000008
.L_53:


//--------------------- .nv.info._Z7kernel1iiiPiS_S_S_S_S_S_S_S_S_P16EvacuationResulti --------------------------
	.section	.nv.info._Z7kernel1iiiPiS_S_S_S_S_S_S_S_S_P16EvacuationResulti,"",@"SHT_CUDA_INFO"
	.sectionflags	@""
	.align	4


	//----- nvinfo : EIATTR_CUDA_API_VERSION
	.align		4
        /*0000*/ 	.byte	0x04, 0x37
        /*0002*/ 	.short	(.L_55 - .L_54)
.L_54:
        /*0004*/ 	.word	0x00000082


	//----- nvinfo : EIATTR_KPARAM_INFO
	.align		4
.L_55:
        /*0008*/ 	.byte	0x04, 0x17
        /*000a*/ 	.short	(.L_57 - .L_56)
.L_56:
        /*000c*/ 	.word	0x00000000
        /*0010*/ 	.short	0x000e
        /*0012*/ 	.short	0x0068
        /*0014*/ 	.byte	0x00, 0xf0, 0x11, 0x00


	//----- nvinfo : EIATTR_KPARAM_INFO
	.align		4
.L_57:
        /*0018*/ 	.byte	0x04, 0x17
        /*001a*/ 	.short	(.L_59 - .L_58)
.L_58:
        /*001c*/ 	.word	0x00000000
        /*0020*/ 	.short	0x000d
        /*0022*/ 	.short	0x0060
        /*0024*/ 	.byte	0x00, 0xf5, 0x21, 0x00


	//----- nvinfo : EIATTR_KPARAM_INFO
	.align		4
.L_59:
        /*0028*/ 	.byte	0x04, 0x17
        /*002a*/ 	.short	(.L_61 - .L_60)
.L_60:
        /*002c*/ 	.word	0x00000000
        /*0030*/ 	.short	0x000c
        /*0032*/ 	.short	0x0058
        /*0034*/ 	.byte	0x00, 0xf5, 0x21, 0x00


	//----- nvinfo : EIATTR_KPARAM_INFO
	.align		4
.L_61:
        /*0038*/ 	.byte	0x04, 0x17
        /*003a*/ 	.short	(.L_63 - .L_62)
.L_62:
        /*003c*/ 	.word	0x00000000
        /*0040*/ 	.short	0x000b
        /*0042*/ 	.short	0x0050
        /*0044*/ 	.byte	0x00, 0xf5, 0x21, 0x00


	//----- nvinfo : EIATTR_KPARAM_INFO
	.align		4
.L_63:
        /*0048*/ 	.byte	0x04, 0x17
        /*004a*/ 	.short	(.L_65 - .L_64)
.L_64:
        /*004c*/ 	.word	0x00000000
        /*0050*/ 	.short	0x000a
        /*0052*/ 	.short	0x0048
        /*0054*/ 	.byte	0x00, 0xf5, 0x21, 0x00


	//----- nvinfo : EIATTR_KPARAM_INFO
	.align		4
.L_65:
        /*0058*/ 	.byte	0x04, 0x17
        /*005a*/ 	.short	(.L_67 - .L_66)
.L_66:
        /*005c*/ 	.word	0x00000000
        /*0060*/ 	.short	0x0009
        /*0062*/ 	.short	0x0040
        /*0064*/ 	.byte	0x00, 0xf5, 0x21, 0x00


	//----- nvinfo : EIATTR_KPARAM_INFO
	.align		4
.L_67:
        /*0068*/ 	.byte	0x04, 0x17
        /*006a*/ 	.short	(.L_69 - .L_68)
.L_68:
        /*006c*/ 	.word	0x00000000
        /*0070*/ 	.short	0x0008
        /*0072*/ 	.short	0x0038
        /*0074*/ 	.byte	0x00, 0xf5, 0x21, 0x00


	//----- nvinfo : EIATTR_KPARAM_INFO
	.align		4
.L_69:
        /*0078*/ 	.byte	0x04, 0x17
        /*007a*/ 	.short	(.L_71 - .L_70)
.L_70:
        /*007c*/ 	.word	0x00000000
        /*0080*/ 	.short	0x0007
        /*0082*/ 	.short	0x0030
        /*0084*/ 	.byte	0x00, 0xf5, 0x21, 0x00


	//----- nvinfo : EIATTR_KPARAM_INFO
	.align		4
.L_71:
        /*0088*/ 	.byte	0x04, 0x17
        /*008a*/ 	.short	(.L_73 - .L_72)
.L_72:
        /*008c*/ 	.word	0x00000000
        /*0090*/ 	.short	0x0006
        /*0092*/ 	.short	0x0028
        /*0094*/ 	.byte	0x00, 0xf5, 0x21, 0x00


	//----- nvinfo : EIATTR_KPARAM_INFO
	.align		4
.L_73:
        /*0098*/ 	.byte	0x04, 0x17
        /*009a*/ 	.short	(.L_75 - .L_74)
.L_74:
        /*009c*/ 	.word	0x00000000
        /*00a0*/ 	.short	0x0005
        /*00a2*/ 	.short	0x0020
        /*00a4*/ 	.byte	0x00, 0xf5, 0x21, 0x00


	//----- nvinfo : EIATTR_KPARAM_INFO
	.align		4
.L_75:
        /*00a8*/ 	.byte	0x04, 0x17
        /*00aa*/ 	.short	(.L_77 - .L_76)
.L_76:
        /*00ac*/ 	.word	0x00000000
        /*00b0*/ 	.short	0x0004
        /*00b2*/ 	.short	0x0018
        /*00b4*/ 	.byte	0x00, 0xf5, 0x21, 0x00


	//----- nvinfo : EIATTR_KPARAM_INFO
	.align		4
.L_77:
        /*00b8*/ 	.byte	0x04, 0x17
        /*00ba*/ 	.short	(.L_79 - .L_78)
.L_78:
        /*00bc*/ 	.word	0x00000000
        /*00c0*/ 	.short	0x0003
        /*00c2*/ 	.short	0x0010
        /*00c4*/ 	.byte	0x00, 0xf5, 0x21, 0x00


	//----- nvinfo : EIATTR_KPARAM_INFO
	.align		4
.L_79:
        /*00c8*/ 	.byte	0x04, 0x17
        /*00ca*/ 	.short	(.L_81 - .L_80)
.L_80:
        /*00cc*/ 	.word	0x00000000
        /*00d0*/ 	.short	0x0002
        /*00d2*/ 	.short	0x0008
        /*00d4*/ 	.byte	0x00, 0xf0, 0x11, 0x00


	//----- nvinfo : EIATTR_KPARAM_INFO
	.align		4
.L_81:
        /*00d8*/ 	.byte	0x04, 0x17
        /*00da*/ 	.short	(.L_83 - .L_82)
.L_82:
        /*00dc*/ 	.word	0x00000000
        /*00e0*/ 	.short	0x0001
        /*00e2*/ 	.short	0x0004
        /*00e4*/ 	.byte	0x00, 0xf0, 0x11, 0x00


	//----- nvinfo : EIATTR_KPARAM_INFO
	.align		4
.L_83:
        /*00e8*/ 	.byte	0x04, 0x17
        /*00ea*/ 	.short	(.L_85 - .L_84)
.L_84:
        /*00ec*/ 	.word	0x00000000
        /*00f0*/ 	.short	0x0000
        /*00f2*/ 	.short	0x0000
        /*00f4*/ 	.byte	0x00, 0xf0, 0x11, 0x00


	//----- nvinfo : EIATTR_SPARSE_MMA_MASK
	.align		4
.L_85:
        /*00f8*/ 	.byte	0x03, 0x50
        /*00fa*/ 	.short	0x0000


	//----- nvinfo : EIATTR_MAXREG_COUNT
	.align		4
        /*00fc*/ 	.byte	0x03, 0x1b
        /*00fe*/ 	.short	0x00ff


	//----- nvinfo : EIATTR_MERCURY_ISA_VERSION
	.align		4
        /*0100*/ 	.byte	0x03, 0x5f
        /*0102*/ 	.short	0x0101


	//----- nvinfo : EIATTR_VRC_CTA_INIT_COUNT
	.align		4
        /*0104*/ 	.byte	0x02, 0x4a
	.zero		1
	.zero		1


	//----- nvinfo : EIATTR_EXIT_INSTR_OFFSETS
	.align		4
        /*0108*/ 	.byte	0x04, 0x1c
        /*010a*/ 	.short	(.L_87 - .L_86)


	//   ....[0]....
.L_86:
        /*010c*/ 	.word	0x00000080


	//   ....[1]....
        /*0110*/ 	.word	0x00004030


	//   ....[2]....
        /*0114*/ 	.word	0x000042a0


	//   ....[3]....
        /*0118*/ 	.word	0x00004390


	//----- nvinfo : EIATTR_CRS_STACK_SIZE
	.align		4
.L_87:
        /*011c*/ 	.byte	0x04, 0x1e
        /*011e*/ 	.short	(.L_89 - .L_88)
.L_88:
        /*0120*/ 	.word	0x00000000


	//----- nvinfo : EIATTR_CBANK_PARAM_SIZE
	.align		4
.L_89:
        /*0124*/ 	.byte	0x03, 0x19
        /*0126*/ 	.short	0x006c


	//----- nvinfo : EIATTR_PARAM_CBANK
	.align		4
        /*0128*/ 	.byte	0x04, 0x0a
        /*012a*/ 	.short	(.L_91 - .L_90)
	.align		4
.L_90:
        /*012c*/ 	.word	index@(.nv.constant0._Z7kernel1iiiPiS_S_S_S_S_S_S_S_S_P16EvacuationResulti)
        /*0130*/ 	.short	0x0380
        /*0132*/ 	.short	0x006c


	//----- nvinfo : EIATTR_SW_WAR
	.align		4
.L_91:
        /*0134*/ 	.byte	0x04, 0x36
        /*0136*/ 	.short	(.L_93 - .L_92)
.L_92:
        /*0138*/ 	.word	0x00000008
.L_93:


//--------------------- .nv.callgraph             --------------------------
	.section	.nv.callgraph,"",@"SHT_CUDA_CALLGRAPH"
	.align	4
	.sectionentsize	8
	.align		4
        /*0000*/ 	.word	0x00000000
	.align		4
        /*0004*/ 	.word	0xffffffff
	.align		4
        /*0008*/ 	.word	0x00000000
	.align		4
        /*000c*/ 	.word	0xfffffffe
	.align		4
        /*0010*/ 	.word	0x00000000
	.align		4
        /*0014*/ 	.word	0xfffffffd
	.align		4
        /*0018*/ 	.word	0x00000000
	.align		4
        /*001c*/ 	.word	0xfffffffc


//--------------------- .text._Z7kernel2PiS_S_iS_S_S_iS_jS_iS_PbiP16EvacuationResult --------------------------
	.section	.text._Z7kernel2PiS_S_iS_S_S_iS_jS_iS_PbiP16EvacuationResult,"ax",@progbits
	.align	128
        .global         _Z7kernel2PiS_S_iS_S_S_iS_jS_iS_PbiP16EvacuationResult
        .type           _Z7kernel2PiS_S_iS_S_S_iS_jS_iS_PbiP16EvacuationResult,@function
        .size           _Z7kernel2PiS_S_iS_S_S_iS_jS_iS_PbiP16EvacuationResult,(.L_x_140 - _Z7kernel2PiS_S_iS_S_S_iS_jS_iS_PbiP16EvacuationResult)
        .other          _Z7kernel2PiS_S_iS_S_S_iS_jS_iS_PbiP16EvacuationResult,@"STO_CUDA_ENTRY STV_DEFAULT"
_Z7kernel2PiS_S_iS_S_S_iS_jS_iS_PbiP16EvacuationResult:
.text._Z7kernel2PiS_S_iS_S_S_iS_jS_iS_PbiP16EvacuationResult:
[----:B------:R-:W0:Y:S01]  /*0000*/  LDC R1, c[0x0][0x37c] ;  /* 0x0000df00ff017b82 */ /* 0x000e220000000800 */
[----:B------:R-:W1:Y:S07]  /*0010*/  S2R R0, SR_TID.X ;  /* 0x0000000000007919 */ /* 0x000e6e0000002100 */
[----:B------:R-:W1:Y:S01]  /*0020*/  S2UR UR4, SR_CTAID.X ;  /* 0x00000000000479c3 */ /* 0x000e620000002500 */
[----:B------:R-:W2:Y:S01]  /*0030*/  LDCU UR5, c[0x0][0x3f0] ;  /* 0x00007e00ff0577ac */ /* 0x000ea20008000800 */
[----:B0-----:R-:W-:-:S06]  /*0040*/  VIADD R1, R1, 0xfffffe00 ;  /* 0xfffffe0001017836 */ /* 0x001fcc0000000000 */
[----:B------:R-:W1:Y:S02]  /*0050*/  LDC R5, c[0x0][0x360] ;  /* 0x0000d800ff057b82 */ /* 0x000e640000000800 */
[----:B-1----:R-:W-:-:S05]  /*0060*/  IMAD R5, R5, UR4, R0 ;  /* 0x0000000405057c24 */ /* 0x002fca000f8e0200 */
[----:B--2---:R-:W-:-:S13]  /*0070*/  ISETP.GE.AND P0, PT, R5, UR5, PT ;  /* 0x0000000505007c0c */ /* 0x004fda000bf06270 */
[----:B------:R-:W-:Y:S05]  /*0080*/  @P0 EXIT ;  /* 0x000000000000094d */ /* 0x000fea0003800000 */
[----:B------:R-:W0:Y:S01]  /*0090*/  LDC.64 R2, c[0x0][0x3a8] ;  /* 0x0000ea00ff027b82 */ /* 0x000e220000000a00 */
[----:B------:R-:W1:Y:S01]  /*00a0*/  LDCU.64 UR4, c[0x0][0x358] ;  /* 0x00006b00ff0477ac */ /* 0x000e620008000a00 */
[----:B------:R-:W2:Y:S06]  /*00b0*/  LDCU.64 UR6, c[0x0][0x3e8] ;  /* 0x00007d00ff0677ac */ /* 0x000eac0008000a00 */
[----:B------:R-:W3:Y:S01]  /*00c0*/  LDC R14, c[0x0][0x398] ;  /* 0x0000e600ff0e7b82 */ /* 0x000ee20000000800 */
[----:B0-----:R-:W-:-:S05]  /*00d0*/  IMAD.WIDE R2, R5, 0x4, R2 ;  /* 0x0000000405027825 */ /* 0x001fca00078e0202 */
[----:B-1----:R0:W5:Y:S01]  /*00e0*/  LDG.E R4, desc[UR4][R2.64] ;  /* 0x0000000402047981 */ /* 0x002162000c1e1900 */
[----:B---3--:R-:W-:Y:S01]  /*00f0*/  ISETP.GE.AND P0, PT, R14, 0x1, PT ;  /* 0x000000010e00780c */ /* 0x008fe20003f06270 */
[----:B------:R-:W-:-:S05]  /*0100*/  IMAD R0, R5, R14, RZ ;  /* 0x0000000e05007224 */ /* 0x000fca00078e02ff */
[----:B--2---:R-:W-:Y:S02]  /*0110*/  IADD3 R11, P1, PT, R0, UR6, RZ ;  /* 0x00000006000b7c10 */ /* 0x004fe4000ff3e0ff */
[----:B------:R-:W-:-:S04]  /*0120*/  SHF.R.S32.HI R8, RZ, 0x1f, R0 ;  /* 0x0000001fff087819 */ /* 0x000fc80000011400 */
[----:B------:R-:W-:Y:S01]  /*0130*/  IADD3.X R13, PT, PT, R8, UR7, RZ, P1, !PT ;  /* 0x00000007080d7c10 */ /* 0x000fe20008ffe4ff */
[----:B0-----:R-:W-:Y:S06]  /*0140*/  @!P0 BRA `(.L_x_0) ;  /* 0x00000004001c8947 */ /* 0x001fec0003800000 */
[C---:B------:R-:W-:Y:S01]  /*0150*/  ISETP.GE.U32.AND P1, PT, R14.reuse, 0x10, PT ;  /* 0x000000100e00780c */ /* 0x040fe20003f26070 */
[----:B------:R-:W-:Y:S01]  /*0160*/  IMAD.MOV.U32 R6, RZ, RZ, RZ ;  /* 0x000000ffff067224 */ /* 0x000fe200078e00ff */
[----:B------:R-:W-:-:S04]  /*0170*/  LOP3.LUT R12, R14, 0xf, RZ, 0xc0, !PT ;  /* 0x0000000f0e0c7812 */ /* 0x000fc800078ec0ff */
[----:B------:R-:W-:-:S07]  /*0180*/  ISETP.NE.AND P0, PT, R12, RZ, PT ;  /* 0x000000ff0c00720c */ /* 0x000fce0003f05270 */
[----:B------:R-:W-:Y:S06]  /*0190*/  @!P1 BRA `(.L_x_1) ;  /* 0x00000000006c9947 */ /* 0x000fec0003800000 */
[----:B------:R-:W-:Y:S02]  /*01a0*/  IADD3 R9, P1, PT, R11, 0x7, RZ ;  /* 0x000000070b097810 */ /* 0x000fe40007f3e0ff */
[----:B------:R-:W-:-:S03]  /*01b0*/  LOP3.LUT R6, R14, 0x7ffffff0, RZ, 0xc0, !PT ;  /* 0x7ffffff00e067812 */ /* 0x000fc600078ec0ff */
[----:B------:R-:W-:Y:S02]  /*01c0*/  IMAD.X R10, RZ, RZ, R13, P1 ;  /* 0x000000ffff0a7224 */ /* 0x000fe400008e060d */
[----:B------:R-:W-:-:S07]  /*01d0*/  IMAD.MOV R7, RZ, RZ, -R6 ;  /* 0x000000ffff077224 */ /* 0x000fce00078e0a06 */
.L_x_2:
[----:B0-----:R-:W-:Y:S02]  /*01e0*/  IMAD.MOV.U32 R2, RZ, RZ, R9 ;  /* 0x000000ffff027224 */ /* 0x001fe400078e0009 */
[----:B------:R-:W-:Y:S02]  /*01f0*/  IMAD.MOV.U32 R3, RZ, RZ, R10 ;  /* 0x000000ffff037224 */ /* 0x000fe400078e000a */
[----:B------:R-:W-:Y:S01]  /*0200*/  VIADD R7, R7, 0x10 ;  /* 0x0000001007077836 */ /* 0x000fe20000000000 */
[----:B------:R-:W-:Y:S02]  /*0210*/  IADD3 R9, P2, PT, R2, 0x10, RZ ;  /* 0x0000001002097810 */ /* 0x000fe40007f5e0ff */
[----:B------:R0:W-:Y:S02]  /*0220*/  STG.E.U8 desc[UR4][R2.64+-0x7], RZ ;  /* 0xfffff9ff02007986 */ /* 0x0001e4000c101104 */
[----:B------:R-:W-:Y:S01]  /*0230*/  ISETP.NE.AND P1, PT, R7, RZ, PT ;  /* 0x000000ff0700720c */ /* 0x000fe20003f25270 */
[----:B------:R-:W-:Y:S01]  /*0240*/  IMAD.X R10, RZ, RZ, R3, P2 ;  /* 0x000000ffff0a7224 */ /* 0x000fe200010e0603 */
[----:B------:R0:W-:Y:S04]  /*0250*/  STG.E.U8 desc[UR4][R2.64+-0x6], RZ ;  /* 0xfffffaff02007986 */ /* 0x0001e8000c101104 */
        /* <DEDUP_REMOVED lines=13> */
[----:B------:R0:W-:Y:S01]  /*0330*/  STG.E.U8 desc[UR4][R2.64+0x8], RZ ;  /* 0x000008ff02007986 */ /* 0x0001e2000c101104 */
[----:B------:R-:W-:Y:S05]  /*0340*/  @P1 BRA `(.L_x_2) ;  /* 0xfffffffc00a41947 */ /* 0x000fea000383ffff */
.L_x_1:
[----:B------:R-:W-:Y:S05]  /*0350*/  @!P0 BRA `(.L_x_0) ;  /* 0x0000000000988947 */ /* 0x000fea0003800000 */
[----:B------:R-:W-:Y:S02]  /*0360*/  ISETP.GE.U32.AND P0, PT, R12, 0x8, PT ;  /* 0x000000080c00780c */ /* 0x000fe40003f06070 */
[----:B------:R-:W-:-:S04]  /*0370*/  LOP3.LUT R9, R14, 0x7, RZ, 0xc0, !PT ;  /* 0x000000070e097812 */ /* 0x000fc800078ec0ff */
[----:B------:R-:W-:-:S07]  /*0380*/  ISETP.NE.AND P1, PT, R9, RZ, PT ;  /* 0x000000ff0900720c */ /* 0x000fce0003f25270 */
[----:B------:R-:W-:Y:S06]  /*0390*/  @!P0 BRA `(.L_x_3) ;  /* 0x00000000002c8947 */ /* 0x000fec0003800000 */
[C---:B0-----:R-:W-:Y:S01]  /*03a0*/  IADD3 R2, P0, PT, R6.reuse, R11, RZ ;  /* 0x0000000b06027210 */ /* 0x041fe20007f1e0ff */
[----:B------:R-:W-:-:S04]  /*03b0*/  VIADD R6, R6, 0x8 ;  /* 0x0000000806067836 */ /* 0x000fc80000000000 */
[----:B------:R-:W-:-:S05]  /*03c0*/  IMAD.X R3, RZ, RZ, R13, P0 ;  /* 0x000000ffff037224 */ /* 0x000fca00000e060d */
[----:B------:R1:W-:Y:S04]  /*03d0*/  STG.E.U8 desc[UR4][R2.64], RZ ;  /* 0x000000ff02007986 */ /* 0x0003e8000c101104 */
[----:B------:R1:W-:Y:S04]  /*03e0*/  STG.E.U8 desc[UR4][R2.64+0x1], RZ ;  /* 0x000001ff02007986 */ /* 0x0003e8000c101104 */
[----:B------:R1:W-:Y:S04]  /*03f0*/  STG.E.U8 desc[UR4][R2.64+0x2], RZ ;  /* 0x000002ff02007986 */ /* 0x0003e8000c101104 */
[----:B------:R1:W-:Y:S04]  /*0400*/  STG.E.U8 desc[UR4][R2.64+0x3], RZ ;  /* 0x000003ff02007986 */ /* 0x0003e8000c101104 */
[----:B------:R1:W-:Y:S04]  /*0410*/  STG.E.U8 desc[UR4][R2.64+0x4], RZ ;  /* 0x000004ff02007986 */ /* 0x0003e8000c101104 */
[----:B------:R1:W-:Y:S04]  /*0420*/  STG.E.U8 desc[UR4][R2.64+0x5], RZ ;  /* 0x000005ff02007986 */ /* 0x0003e8000c101104 */
[----:B------:R1:W-:Y:S04]  /*0430*/  STG.E.U8 desc[UR4][R2.64+0x6], RZ ;  /* 0x000006ff02007986 */ /* 0x0003e8000c101104 */
[----:B------:R1:W-:Y:S02]  /*0440*/  STG.E.U8 desc[UR4][R2.64+0x7], RZ ;  /* 0x000007ff02007986 */ /* 0x0003e4000c101104 */
.L_x_3:
[----:B------:R-:W-:Y:S05]  /*0450*/  @!P1 BRA `(.L_x_0) ;  /* 0x0000000000589947 */ /* 0x000fea0003800000 */
[----:B------:R-:W-:Y:S02]  /*0460*/  ISETP.GE.U32.AND P0, PT, R9, 0x4, PT ;  /* 0x000000040900780c */ /* 0x000fe40003f06070 */
[----:B------:R-:W-:-:S04]  /*0470*/  LOP3.LUT R7, R14, 0x3, RZ, 0xc0, !PT ;  /* 0x000000030e077812 */ /* 0x000fc800078ec0ff */
[----:B------:R-:W-:-:S07]  /*0480*/  ISETP.NE.AND P1, PT, R7, RZ, PT ;  /* 0x000000ff0700720c */ /* 0x000fce0003f25270 */
[----:B------:R-:W-:Y:S06]  /*0490*/  @!P0 BRA `(.L_x_4) ;  /* 0x00000000001c8947 */ /* 0x000fec0003800000 */
[C---:B01----:R-:W-:Y:S01]  /*04a0*/  IADD3 R2, P0, PT, R6.reuse, R11, RZ ;  /* 0x0000000b06027210 */ /* 0x043fe20007f1e0ff */
[----:B------:R-:W-:-:S04]  /*04b0*/  VIADD R6, R6, 0x4 ;  /* 0x0000000406067836 */ /* 0x000fc80000000000 */
[----:B------:R-:W-:-:S05]  /*04c0*/  IMAD.X R3, RZ, RZ, R13, P0 ;  /* 0x000000ffff037224 */ /* 0x000fca00000e060d */
[----:B------:R2:W-:Y:S04]  /*04d0*/  STG.E.U8 desc[UR4][R2.64], RZ ;  /* 0x000000ff02007986 */ /* 0x0005e8000c101104 */
[----:B------:R2:W-:Y:S04]  /*04e0*/  STG.E.U8 desc[UR4][R2.64+0x1], RZ ;  /* 0x000001ff02007986 */ /* 0x0005e8000c101104 */
[----:B------:R2:W-:Y:S04]  /*04f0*/  STG.E.U8 desc[UR4][R2.64+0x2], RZ ;  /* 0x000002ff02007986 */ /* 0x0005e8000c101104 */
[----:B------:R2:W-:Y:S02]  /*0500*/  STG.E.U8 desc[UR4][R2.64+0x3], RZ ;  /* 0x000003ff02007986 */ /* 0x0005e4000c101104 */
.L_x_4:
[----:B------:R-:W-:Y:S05]  /*0510*/  @!P1 BRA `(.L_x_0) ;  /* 0x0000000000289947 */ /* 0x000fea0003800000 */
[----:B------:R-:W-:Y:S01]  /*0520*/  IADD3 R0, P0, P1, R0, UR6, R6 ;  /* 0x0000000600007c10 */ /* 0x000fe2000f91e006 */
[----:B------:R-:W-:-:S03]  /*0530*/  IMAD.MOV R7, RZ, RZ, -R7 ;  /* 0x000000ffff077224 */ /* 0x000fc600078e0a07 */
[----:B012---:R-:W-:-:S09]  /*0540*/  IADD3.X R3, PT, PT, R8, UR7, RZ, P0, P1 ;  /* 0x0000000708037c10 */ /* 0x007fd200087e24ff */
.L_x_5:
[----:B------:R-:W-:Y:S02]  /*0550*/  VIADD R7, R7, 0x1 ;  /* 0x0000000107077836 */ /* 0x000fe40000000000 */
[----:B------:R-:W-:Y:S01]  /*0560*/  IMAD.MOV.U32 R2, RZ, RZ, R0 ;  /* 0x000000ffff027224 */ /* 0x000fe200078e0000 */
[----:B------:R-:W-:Y:S02]  /*0570*/  IADD3 R0, P1, PT, R0, 0x1, RZ ;  /* 0x0000000100007810 */ /* 0x000fe40007f3e0ff */
[----:B------:R-:W-:Y:S02]  /*0580*/  ISETP.NE.AND P0, PT, R7, RZ, PT ;  /* 0x000000ff0700720c */ /* 0x000fe40003f05270 */
[----:B------:R0:W-:Y:S02]  /*0590*/  STG.E.U8 desc[UR4][R2.64], RZ ;  /* 0x000000ff02007986 */ /* 0x0001e4000c101104 */
[----:B0-----:R-:W-:-:S09]  /*05a0*/  IMAD.X R3, RZ, RZ, R3, P1 ;  /* 0x000000ffff037224 */ /* 0x001fd200008e0603 */
[----:B------:R-:W-:Y:S05]  /*05b0*/  @P0 BRA `(.L_x_5) ;  /* 0xfffffffc00e40947 */ /* 0x000fea000383ffff */
.L_x_0:
[----:B------:R-:W3:Y:S01]  /*05c0*/  LDC.64 R8, c[0x0][0x390] ;  /* 0x0000e400ff087b82 */ /* 0x000ee20000000a00 */
[C---:B-----5:R-:W-:Y:S01]  /*05d0*/  IADD3 R16, P0, PT, R4.reuse, R11, RZ ;  /* 0x0000000b04107210 */ /* 0x060fe20007f1e0ff */
[----:B------:R-:W-:Y:S01]  /*05e0*/  IMAD.MOV.U32 R0, RZ, RZ, 0x1 ;  /* 0x00000001ff007424 */ /* 0x000fe200078e00ff */
[----:B------:R-:W4:Y:S02]  /*05f0*/  LDCU UR6, c[0x0][0x3c8] ;  /* 0x00007900ff0677ac */ /* 0x000f240008000800 */
[----:B------:R-:W-:-:S03]  /*0600*/  LEA.HI.X.SX32 R17, R4, R13, 0x1, P0 ;  /* 0x0000000d04117211 */ /* 0x000fc600000f0eff */
[----:B------:R-:W4:Y:S08]  /*0610*/  LDC.64 R6, c[0x0][0x3e0] ;  /* 0x0000f800ff067b82 */ /* 0x000f300000000a00 */
[----:B012---:R-:W0:Y:S01]  /*0620*/  LDC.64 R2, c[0x0][0x3f8] ;  /* 0x0000fe00ff027b82 */ /* 0x007e220000000a00 */
[----:B------:R1:W-:Y:S01]  /*0630*/  STG.E.U8 desc[UR4][R16.64], R0 ;  /* 0x0000000010007986 */ /* 0x0003e2000c101104 */
[----:B------:R-:W-:Y:S01]  /*0640*/  IMAD.MOV.U32 R20, RZ, RZ, 0x1 ;  /* 0x00000001ff147424 */ /* 0x000fe200078e00ff */
[----:B------:R-:W2:Y:S01]  /*0650*/  LDCU UR7, c[0x0][0x3b8] ;  /* 0x00007700ff0777ac */ /* 0x000ea20008000800 */
[----:B---3--:R-:W-:-:S05]  /*0660*/  IMAD.WIDE R8, R5, 0x4, R8 ;  /* 0x0000000405087825 */ /* 0x008fca00078e0208 */
[----:B------:R-:W3:Y:S01]  /*0670*/  LDG.E R12, desc[UR4][R8.64] ;  /* 0x00000004080c7981 */ /* 0x000ee2000c1e1900 */
[----:B----4-:R-:W-:-:S05]  /*0680*/  IMAD.WIDE R6, R5, 0x4, R6 ;  /* 0x0000000405067825 */ /* 0x010fca00078e0206 */
[----:B------:R-:W4:Y:S01]  /*0690*/  LDG.E R15, desc[UR4][R6.64] ;  /* 0x00000004060f7981 */ /* 0x000f22000c1e1900 */
[----:B------:R-:W-:Y:S02]  /*06a0*/  IMAD.MOV.U32 R21, RZ, RZ, RZ ;  /* 0x000000ffff157224 */ /* 0x000fe400078e00ff */
[----:B0-----:R-:W-:-:S05]  /*06b0*/  IMAD.WIDE R2, R5, 0x6d68, R2 ;  /* 0x00006d6805027825 */ /* 0x001fca00078e0202 */
[----:B------:R0:W-:Y:S04]  /*06c0*/  STG.E.64 desc[UR4][R2.64], R20 ;  /* 0x0000001402007986 */ /* 0x0001e8000c101b04 */
[----:B------:R0:W-:Y:S01]  /*06d0*/  STG.E desc[UR4][R2.64+0x8], R4 ;  /* 0x0000080402007986 */ /* 0x0001e2000c101904 */
[----:B------:R-:W-:Y:S01]  /*06e0*/  VIADD R10, R5, UR6 ;  /* 0x00000006050a7c36 */ /* 0x000fe20008000000 */
[----:B------:R-:W-:Y:S01]  /*06f0*/  BSSY B3, `(.L_x_6) ;  /* 0x000014e000037945 */ /* 0x000fe20003800000 */
[----:B-1----:R-:W-:Y:S02]  /*0700*/  MOV R17, 0xffffffff ;  /* 0xffffffff00117802 */ /* 0x002fe40000000f00 */
[----:B---3--:R-:W-:Y:S02]  /*0710*/  ISETP.GT.U32.AND P1, PT, R12, RZ, PT ;  /* 0x000000ff0c00720c */ /* 0x008fe40003f24070 */
[----:B------:R-:W-:-:S04]  /*0720*/  SHF.R.S32.HI R19, RZ, 0x1f, R12 ;  /* 0x0000001fff137819 */ /* 0x000fc8000001140c */
[----:B------:R-:W-:Y:S02]  /*0730*/  ISETP.GT.AND.EX P1, PT, R19, RZ, PT, P1 ;  /* 0x000000ff1300720c */ /* 0x000fe40003f24310 */
[----:B----4-:R-:W-:Y:S02]  /*0740*/  ISETP.GT.U32.AND P0, PT, R15, RZ, PT ;  /* 0x000000ff0f00720c */ /* 0x010fe40003f04070 */
[----:B------:R-:W-:-:S04]  /*0750*/  SHF.R.S32.HI R0, RZ, 0x1f, R15 ;  /* 0x0000001fff007819 */ /* 0x000fc8000001140f */
[----:B------:R-:W-:-:S04]  /*0760*/  ISETP.GT.OR.EX P2, PT, R0, RZ, P1, P0 ;  /* 0x000000ff0000720c */ /* 0x000fc80000f44700 */
[----:B------:R-:W-:Y:S02]  /*0770*/  ISETP.LT.OR P2, PT, R14, 0x1, !P2 ;  /* 0x000000010e00780c */ /* 0x000fe40005741670 */
[----:B------:R-:W-:-:S11]  /*0780*/  ISETP.GT.AND.EX P0, PT, R0, RZ, PT, P0 ;  /* 0x000000ff0000720c */ /* 0x000fd60003f04300 */
[----:B0-2---:R-:W-:Y:S05]  /*0790*/  @P2 BRA `(.L_x_7) ;  /* 0x00000014000c2947 */ /* 0x005fea0003800000 */
[----:B------:R-:W0:Y:S01]  /*07a0*/  LDCU UR6, c[0x0][0x3b8] ;  /* 0x00007700ff0677ac */ /* 0x000e220008000800 */
[----:B------:R-:W-:Y:S01]  /*07b0*/  IMAD.SHL.U32 R14, R14, 0x2, RZ ;  /* 0x000000020e0e7824 */ /* 0x000fe200078e00ff */
[----:B0-----:R-:W-:-:S09]  /*07c0*/  UISETP.GE.AND UP0, UPT, UR6, 0x1, UPT ;  /* 0x000000010600788c */ /* 0x001fd2000bf06270 */
[----:B------:R-:W-:Y:S05]  /*07d0*/  BRA.U !UP0, `(.L_x_8) ;  /* 0x0000000d083c7547 */ /* 0x000fea000b800000 */
[----:B------:R-:W-:Y:S01]  /*07e0*/  BSSY B2, `(.L_x_9) ;  /* 0x00000cd000027945 */ /* 0x000fe20003800000 */
[----:B------:R-:W-:Y:S01]  /*07f0*/  PLOP3.LUT P2, PT, P1, PT, PT, 0x80, 0x8 ;  /* 0x000000000008781c */ /* 0x000fe20000f4f070 */
[----:B------:R-:W-:Y:S01]  /*0800*/  IMAD.MOV.U32 R17, RZ, RZ, -0x1 ;  /* 0xffffffffff117424 */ /* 0x000fe200078e00ff */
[----:B------:R-:W-:-:S11]  /*0810*/  CS2R R8, SRZ ;  /* 0x0000000000087805 */ /* 0x000fd6000001ff00 */
.L_x_34:
[----:B------:R-:W0:Y:S01]  /*0820*/  LDC.64 R6, c[0x0][0x3c0] ;  /* 0x0000f000ff067b82 */ /* 0x000e220000000a00 */
[----:B------:R-:W-:Y:S01]  /*0830*/  BSSY B1, `(.L_x_10) ;  /* 0x000005c000017945 */ /* 0x000fe20003800000 */
[----:B------:R-:W-:Y:S02]  /*0840*/  VIADD R9, R9, 0x1 ;  /* 0x0000000109097836 */ /* 0x000fe40000000000 */
[----:B-1----:R-:W-:-:S07]  /*0850*/  IMAD.MOV.U32 R5, RZ, RZ, RZ ;  /* 0x000000ffff057224 */ /* 0x002fce00078e00ff */
.L_x_12:
[----:B0-----:R-:W-:-:S06]  /*0860*/  IMAD.WIDE.U32 R20, R5, 0x4, R6 ;  /* 0x0000000405147825 */ /* 0x001fcc00078e0006 */
[----:B------:R-:W2:Y:S02]  /*0870*/  LDG.E R21, desc[UR4][R20.64] ;  /* 0x0000000414157981 */ /* 0x000ea4000c1e1900 */
[----:B--2---:R-:W-:-:S13]  /*0880*/  ISETP.NE.AND P1, PT, R21, R4, PT ;  /* 0x000000041500720c */ /* 0x004fda0003f25270 */
[----:B------:R-:W-:Y:S05]  /*0890*/  @!P1 BRA `(.L_x_11) ;  /* 0x0000000000189947 */ /* 0x000fea0003800000 */
[----:B------:R-:W-:-:S05]  /*08a0*/  VIADD R5, R5, 0x1 ;  /* 0x0000000105057836 */ /* 0x000fca0000000000 */
[----:B------:R-:W-:-:S13]  /*08b0*/  ISETP.NE.AND P1, PT, R5, UR7, PT ;  /* 0x0000000705007c0c */ /* 0x000fda000bf25270 */
[----:B------:R-:W-:Y:S05]  /*08c0*/  @P1 BRA `(.L_x_12) ;  /* 0xfffffffc00e41947 */ /* 0x000fea000383ffff */
[----:B------:R-:W-:-:S04]  /*08d0*/  ISETP.GE.AND P0, PT, R17, RZ, PT ;  /* 0x000000ff1100720c */ /* 0x000fc80003f06270 */
[----:B------:R-:W-:Y:S01]  /*08e0*/  SEL R17, R4, R17, !P0 ;  /* 0x0000001104117207 */ /* 0x000fe20004000000 */
[----:B------:R-:W-:Y:S08]  /*08f0*/  BRA `(.L_x_13) ;  /* 0x00000004003c7947 */ /* 0x000ff00003800000 */
.L_x_11:
[----:B------:R-:W0:Y:S01]  /*0900*/  LDC.64 R20, c[0x0][0x380] ;  /* 0x0000e000ff147b82 */ /* 0x000e220000000a00 */
[----:B------:R-:W-:Y:S01]  /*0910*/  BSSY B0, `(.L_x_14) ;  /* 0x0000028000007945 */ /* 0x000fe20003800000 */
[----:B0-----:R-:W-:-:S03]  /*0920*/  IMAD.WIDE.U32 R20, R5, 0x4, R20 ;  /* 0x0000000405147825 */ /* 0x001fc600078e0014 */
[----:B------:R-:W-:Y:S05]  /*0930*/  @!P2 BRA `(.L_x_15) ;  /* 0x000000000094a947 */ /* 0x000fea0003800000 */
[----:B------:R-:W-:Y:S01]  /*0940*/  BSSY B4, `(.L_x_16) ;  /* 0x000000f000047945 */ /* 0x000fe20003800000 */
.L_x_18:
[----:B------:R-:W-:Y:S05]  /*0950*/  YIELD ;  /* 0x0000000000007946 */ /* 0x000fea0003800000 */
[----:B------:R-:W2:Y:S01]  /*0960*/  ATOMG.E.OR.STRONG.GPU PT, R6, desc[UR4][R20.64], RZ ;  /* 0x800000ff140679a8 */ /* 0x000ea2000b1ef104 */
[----:B------:R-:W-:Y:S02]  /*0970*/  IMAD.MOV.U32 R25, RZ, RZ, RZ ;  /* 0x000000ffff197224 */ /* 0x000fe400078e00ff */
[----:B------:R-:W-:Y:S01]  /*0980*/  IMAD.MOV.U32 R16, RZ, RZ, RZ ;  /* 0x000000ffff107224 */ /* 0x000fe200078e00ff */
[----:B--2---:R-:W-:-:S13]  /*0990*/  ISETP.GE.AND P1, PT, R6, 0x1, PT ;  /* 0x000000010600780c */ /* 0x004fda0003f26270 */
[----:B------:R-:W-:Y:S05]  /*09a0*/  @!P1 BRA `(.L_x_17) ;  /* 0x0000000000209947 */ /* 0x000fea0003800000 */
[----:B------:R-:W-:-:S04]  /*09b0*/  ISETP.LT.U32.AND P1, PT, R12, R6, PT ;  /* 0x000000060c00720c */ /* 0x000fc80003f21070 */
[----:B------:R-:W-:-:S04]  /*09c0*/  ISETP.LT.AND.EX P1, PT, R19, RZ, PT, P1 ;  /* 0x000000ff1300720c */ /* 0x000fc80003f21310 */
[----:B------:R-:W-:-:S05]  /*09d0*/  SEL R25, R12, R6, P1 ;  /* 0x000000060c197207 */ /* 0x000fca0000800000 */
[----:B------:R-:W-:-:S06]  /*09e0*/  IMAD.IADD R7, R6, 0x1, -R25 ;  /* 0x0000000106077824 */ /* 0x000fcc00078e0a19 */
[----:B------:R-:W2:Y:S01]  /*09f0*/  ATOMG.E.CAS.STRONG.GPU PT, R7, [R20], R6, R7 ;  /* 0x00000006140773a9 */ /* 0x000ea200001ee107 */
[----:B------:R-:W-:Y:S02]  /*0a00*/  SEL R16, R19, RZ, P1 ;  /* 0x000000ff13107207 */ /* 0x000fe40000800000 */
[----:B--2---:R-:W-:-:S13]  /*0a10*/  ISETP.NE.AND P2, PT, R7, R6, PT ;  /* 0x000000060700720c */ /* 0x004fda0003f45270 */
[----:B------:R-:W-:Y:S05]  /*0a20*/  @P2 BRA `(.L_x_18) ;  /* 0xfffffffc00c82947 */ /* 0x000fea000383ffff */
.L_x_17:
[----:B------:R-:W-:Y:S05]  /*0a30*/  BSYNC B4 ;  /* 0x0000000000047941 */ /* 0x000fea0003800000 */
.L_x_16:
[C---:B------:R-:W-:Y:S01]  /*0a40*/  ISETP.GE.U32.AND P1, PT, R25.reuse, 0x1, PT ;  /* 0x000000011900780c */ /* 0x040fe20003f26070 */
[----:B------:R-:W-:Y:S01]  /*0a50*/  BSSY.RECONVERGENT B4, `(.L_x_19) ;  /* 0x0000012000047945 */ /* 0x000fe20003800200 */
[----:B------:R-:W-:Y:S02]  /*0a60*/  IADD3 R12, P2, PT, -R25, R12, RZ ;  /* 0x0000000c190c7210 */ /* 0x000fe40007f5e1ff */
[----:B------:R-:W-:-:S13]  /*0a70*/  ISETP.GE.AND.EX P1, PT, R16, RZ, PT, P1 ;  /* 0x000000ff1000720c */ /* 0x000fda0003f26310 */
[----:B------:R-:W-:Y:S05]  /*0a80*/  @!P1 BRA `(.L_x_20) ;  /* 0x0000000000389947 */ /* 0x000fea0003800000 */
[----:B------:R-:W2:Y:S02]  /*0a90*/  LDG.E R7, desc[UR4][R2.64+0x4] ;  /* 0x0000040402077981 */ /* 0x000ea4000c1e1900 */
[----:B--2---:R-:W-:-:S13]  /*0aa0*/  ISETP.GT.AND P1, PT, R7, 0x3e7, PT ;  /* 0x000003e70700780c */ /* 0x004fda0003f24270 */
[----:B------:R-:W-:Y:S05]  /*0ab0*/  @P1 BRA `(.L_x_20) ;  /* 0x00000000002c1947 */ /* 0x000fea0003800000 */
[----:B------:R-:W-:Y:S01]  /*0ac0*/  SHF.R.S32.HI R5, RZ, 0x1f, R4 ;  /* 0x0000001fff057819 */ /* 0x000fe20000011404 */
[----:B------:R-:W-:-:S05]  /*0ad0*/  IMAD.WIDE R6, R7, 0x18, R2 ;  /* 0x0000001807067825 */ /* 0x000fca00078e0202 */
[----:B------:R0:W-:Y:S04]  /*0ae0*/  STG.E.64 desc[UR4][R6.64+0xfa8], R4 ;  /* 0x000fa80406007986 */ /* 0x0001e8000c101b04 */
[----:B------:R-:W2:Y:S01]  /*0af0*/  LDG.E R27, desc[UR4][R2.64+0x4] ;  /* 0x00000404021b7981 */ /* 0x000ea2000c1e1900 */
[----:B0-----:R-:W-:Y:S02]  /*0b00*/  IMAD.MOV.U32 R6, RZ, RZ, R25 ;  /* 0x000000ffff067224 */ /* 0x001fe400078e0019 */
[----:B------:R-:W-:Y:S02]  /*0b10*/  IMAD.MOV.U32 R7, RZ, RZ, R16 ;  /* 0x000000ffff077224 */ /* 0x000fe400078e0010 */
[----:B--2---:R-:W-:-:S04]  /*0b20*/  IMAD.WIDE R22, R27, 0x18, R2 ;  /* 0x000000181b167825 */ /* 0x004fc800078e0202 */
[----:B------:R-:W-:Y:S01]  /*0b30*/  VIADD R27, R27, 0x1 ;  /* 0x000000011b1b7836 */ /* 0x000fe20000000000 */
[----:B------:R0:W-:Y:S04]  /*0b40*/  STG.E.64 desc[UR4][R22.64+0xfb8], R6 ;  /* 0x000fb80616007986 */ /* 0x0001e8000c101b04 */
[----:B------:R0:W-:Y:S04]  /*0b50*/  STG.E.64 desc[UR4][R22.64+0xfb0], RZ ;  /* 0x000fb0ff16007986 */ /* 0x0001e8000c101b04 */
[----:B------:R0:W-:Y:S02]  /*0b60*/  STG.E desc[UR4][R2.64+0x4], R27 ;  /* 0x0000041b02007986 */ /* 0x0001e4000c101904 */
.L_x_20:
[----:B------:R-:W-:Y:S05]  /*0b70*/  BSYNC.RECONVERGENT B4 ;  /* 0x0000000000047941 */ /* 0x000fea0003800200 */
.L_x_19:
[----:B------:R-:W-:-:S07]  /*0b80*/  IMAD.X R19, R19, 0x1, ~R16, P2 ;  /* 0x0000000113137824 */ /* 0x000fce00010e0e10 */
.L_x_15:
[----:B------:R-:W-:Y:S05]  /*0b90*/  BSYNC B0 ;  /* 0x0000000000007941 */ /* 0x000fea0003800000 */
.L_x_14:
[----:B------:R-:W-:Y:S05]  /*0ba0*/  @!P0 BRA `(.L_x_13) ;  /* 0x0000000000908947 */ /* 0x000fea0003800000 */
[----:B------:R-:W-:Y:S01]  /*0bb0*/  BSSY B0, `(.L_x_21) ;  /* 0x000000e000007945 */ /* 0x000fe20003800000 */
.L_x_23:
[----:B------:R-:W-:Y:S05]  /*0bc0*/  YIELD ;  /* 0x0000000000007946 */ /* 0x000fea0003800000 */
[----:B0-----:R-:W2:Y:S01]  /*0bd0*/  ATOMG.E.OR.STRONG.GPU PT, R6, desc[UR4][R20.64], RZ ;  /* 0x800000ff140679a8 */ /* 0x001ea2000b1ef104 */
[----:B------:R-:W-:Y:S02]  /*0be0*/  CS2R R22, SRZ ;  /* 0x0000000000167805 */ /* 0x000fe4000001ff00 */
        /* <DEDUP_REMOVED lines=10> */
.L_x_22:
[----:B------:R-:W-:Y:S05]  /*0c90*/  BSYNC B0 ;  /* 0x0000000000007941 */ /* 0x000fea0003800000 */
.L_x_21:
        /* <DEDUP_REMOVED lines=12> */
[----:B0-----:R-:W-:Y:S01]  /*0d60*/  MOV R6, R22 ;  /* 0x0000001600067202 */ /* 0x001fe20000000f00 */
[----:B------:R-:W-:Y:S02]  /*0d70*/  IMAD.MOV.U32 R7, RZ, RZ, R23 ;  /* 0x000000ffff077224 */ /* 0x000fe400078e0017 */
[----:B--2---:R-:W-:-:S04]  /*0d80*/  IMAD.WIDE R20, R25, 0x18, R2 ;  /* 0x0000001819147825 */ /* 0x004fc800078e0202 */
[----:B------:R-:W-:Y:S01]  /*0d90*/  VIADD R25, R25, 0x1 ;  /* 0x0000000119197836 */ /* 0x000fe20000000000 */
[----:B------:R0:W-:Y:S04]  /*0da0*/  STG.E.64 desc[UR4][R20.64+0xfb0], R6 ;  /* 0x000fb00614007986 */ /* 0x0001e8000c101b04 */
[----:B------:R0:W-:Y:S04]  /*0db0*/  STG.E.64 desc[UR4][R20.64+0xfb8], RZ ;  /* 0x000fb8ff14007986 */ /* 0x0001e8000c101b04 */
[----:B------:R0:W-:Y:S02]  /*0dc0*/  STG.E desc[UR4][R2.64+0x4], R25 ;  /* 0x0000041902007986 */ /* 0x0001e4000c101904 */
.L_x_25:
[----:B------:R-:W-:Y:S05]  /*0dd0*/  BSYNC.RECONVERGENT B0 ;  /* 0x0000000000007941 */ /* 0x000fea0003800200 */
.L_x_24:
[----:B------:R-:W-:-:S07]  /*0de0*/  IMAD.X R0, R0, 0x1, ~R23, P1 ;  /* 0x0000000100007824 */ /* 0x000fce00008e0e17 */
.L_x_13:
[----:B------:R-:W-:Y:S05]  /*0df0*/  BSYNC B1 ;  /* 0x0000000000017941 */ /* 0x000fea0003800000 */
.L_x_10:
[----:B------:R-:W-:-:S04]  /*0e00*/  LOP3.LUT P0, RZ, R15, R12, RZ, 0xfc, !PT ;  /* 0x0000000c0fff7212 */ /* 0x000fc8000780fcff */
[----:B------:R-:W-:-:S13]  /*0e10*/  LOP3.LUT P0, RZ, R0, R19, RZ, 0xfc, P0 ;  /* 0x0000001300ff7212 */ /* 0x000fda000000fcff */
[----:B------:R-:W-:Y:S05]  /*0e20*/  @!P0 EXIT ;  /* 0x000000000000894d */ /* 0x000fea0003800000 */
[----:B0-----:R-:W0:Y:S02]  /*0e30*/  LDC.64 R6, c[0x0][0x3a0] ;  /* 0x0000e800ff067b82 */ /* 0x001e240000000a00 */
[----:B0-----:R-:W-:-:S05]  /*0e40*/  IMAD.WIDE R6, R4, 0x4, R6 ;  /* 0x0000000404067825 */ /* 0x001fca00078e0206 */
[----:B------:R-:W2:Y:S01]  /*0e50*/  LDG.E R18, desc[UR4][R6.64] ;  /* 0x0000000406127981 */ /* 0x000ea2000c1e1900 */
[----:B------:R-:W-:Y:S01]  /*0e60*/  BSSY.RECONVERGENT B0, `(.L_x_26) ;  /* 0x000001f000007945 */ /* 0x000fe20003800200 */
[----:B------:R-:W-:Y:S01]  /*0e70*/  SHF.R.S32.HI R5, RZ, 0x1f, R4 ;  /* 0x0000001fff057819 */ /* 0x000fe20000011404 */
[----:B------:R-:W-:Y:S01]  /*0e80*/  IMAD.MOV.U32 R16, RZ, RZ, RZ ;  /* 0x000000ffff107224 */ /* 0x000fe200078e00ff */
[----:B--2---:R-:W-:-:S13]  /*0e90*/  ISETP.GE.AND P0, PT, R18, 0x1, PT ;  /* 0x000000011200780c */ /* 0x004fda0003f06270 */
[----:B------:R-:W-:Y:S05]  /*0ea0*/  @!P0 BRA `(.L_x_27) ;  /* 0x0000000000688947 */ /* 0x000fea0003800000 */
[----:B------:R-:W0:Y:S02]  /*0eb0*/  LDC.64 R6, c[0x0][0x3b0] ;  /* 0x0000ec00ff067b82 */ /* 0x000e240000000a00 */
[----:B0-----:R-:W-:-:S05]  /*0ec0*/  IMAD.WIDE R6, R4, 0x4, R6 ;  /* 0x0000000404067825 */ /* 0x001fca00078e0206 */
[----:B------:R-:W2:Y:S01]  /*0ed0*/  LDG.E R21, desc[UR4][R6.64] ;  /* 0x0000000406157981 */ /* 0x000ea2000c1e1900 */
[----:B------:R-:W-:Y:S02]  /*0ee0*/  IMAD.MOV.U32 R16, RZ, RZ, RZ ;  /* 0x000000ffff107224 */ /* 0x000fe400078e00ff */
[----:B--2---:R-:W-:-:S07]  /*0ef0*/  IMAD.IADD R18, R18, 0x1, R21 ;  /* 0x0000000112127824 */ /* 0x004fce00078e0215 */
.L_x_30:
[----:B0-----:R-:W0:Y:S02]  /*0f00*/  LDC.64 R6, c[0x0][0x388] ;  /* 0x0000e200ff067b82 */ /* 0x001e240000000a00 */
[----:B0-----:R-:W-:-:S06]  /*0f10*/  IMAD.WIDE R22, R21, 0x4, R6 ;  /* 0x0000000415167825 */ /* 0x001fcc00078e0206 */
[----:B------:R-:W2:Y:S02]  /*0f20*/  LDG.E R22, desc[UR4][R22.64] ;  /* 0x0000000416167981 */ /* 0x000ea4000c1e1900 */
[----:B--2---:R-:W-:-:S04]  /*0f30*/  IADD3 R6, P0, PT, R22, R11, RZ ;  /* 0x0000000b16067210 */ /* 0x004fc80007f1e0ff */
[----:B------:R-:W-:-:S05]  /*0f40*/  LEA.HI.X.SX32 R7, R22, R13, 0x1, P0 ;  /* 0x0000000d16077211 */ /* 0x000fca00000f0eff */
[----:B------:R-:W2:Y:S01]  /*0f50*/  LDG.E.U8 R6, desc[UR4][R6.64] ;  /* 0x0000000406067981 */ /* 0x000ea2000c1e1100 */
[----:B------:R-:W-:Y:S01]  /*0f60*/  BSSY.RECONVERGENT B1, `(.L_x_28) ;  /* 0x000000a000017945 */ /* 0x000fe20003800200 */
[----:B--2---:R-:W-:-:S13]  /*0f70*/  ISETP.NE.AND P0, PT, R6, RZ, PT ;  /* 0x000000ff0600720c */ /* 0x004fda0003f05270 */
[----:B------:R-:W-:Y:S05]  /*0f80*/  @P0 BRA `(.L_x_29) ;  /* 0x00000000001c0947 */ /* 0x000fea0003800000 */
[----:B------:R-:W0:Y:S02]  /*0f90*/  LDC.64 R6, c[0x0][0x3d0] ;  /* 0x0000f400ff067b82 */ /* 0x000e240000000a00 */
[----:B0-----:R-:W-:-:S06]  /*0fa0*/  IMAD.WIDE R6, R21, 0x4, R6 ;  /* 0x0000000415067825 */ /* 0x001fcc00078e0206 */
[----:B------:R-:W2:Y:S01]  /*0fb0*/  LDG.E R6, desc[UR4][R6.64] ;  /* 0x0000000406067981 */ /* 0x000ea2000c1e1900 */
[C---:B------:R-:W-:Y:S02]  /*0fc0*/  IMAD R23, R16.reuse, 0x4, R1 ;  /* 0x0000000410177824 */ /* 0x040fe400078e0201 */
[----:B------:R-:W-:-:S03]  /*0fd0*/  VIADD R16, R16, 0x1 ;  /* 0x0000000110107836 */ /* 0x000fc60000000000 */
[----:B------:R0:W-:Y:S04]  /*0fe0*/  STL [R23], R22 ;  /* 0x0000001617007387 */ /* 0x0001e80000100800 */
[----:B--2---:R0:W-:Y:S02]  /*0ff0*/  STL [R23+0x100], R6 ;  /* 0x0001000617007387 */ /* 0x0041e40000100800 */
.L_x_29:
[----:B------:R-:W-:Y:S05]  /*1000*/  BSYNC.RECONVERGENT B1 ;  /* 0x0000000000017941 */ /* 0x000fea0003800200 */
.L_x_28:
[----:B------:R-:W-:Y:S01]  /*1010*/  VIADD R21, R21, 0x1 ;  /* 0x0000000115157836 */ /* 0x000fe20000000000 */
[----:B------:R-:W-:-:S04]  /*1020*/  ISETP.LT.AND P1, PT, R16, 0x40, PT ;  /* 0x000000401000780c */ /* 0x000fc80003f21270 */
[----:B------:R-:W-:-:S13]  /*1030*/  ISETP.GE.AND P0, PT, R21, R18, PT ;  /* 0x000000121500720c */ /* 0x000fda0003f06270 */
[----:B------:R-:W-:Y:S05]  /*1040*/  @!P0 BRA P1, `(.L_x_30) ;  /* 0xfffffffc00ac8947 */ /* 0x000fea000083ffff */
.L_x_27:
[----:B------:R-:W-:Y:S05]  /*1050*/  BSYNC.RECONVERGENT B0 ;  /* 0x0000000000007941 */ /* 0x000fea0003800200 */
.L_x_26:
[----:B------:R-:W-:-:S13]  /*1060*/  ISETP.NE.AND P0, PT, R16, RZ, PT ;  /* 0x000000ff1000720c */ /* 0x000fda0003f05270 */
[----:B------:R-:W-:Y:S05]  /*1070*/  @!P0 BRA `(.L_x_31) ;  /* 0x00000004000c8947 */ /* 0x000fea0003800000 */
[----:B------:R-:W1:Y:S01]  /*1080*/  I2F.U32.RP R18, R16 ;  /* 0x0000001000127306 */ /* 0x000e620000209000 */
[----:B------:R-:W-:Y:S01]  /*1090*/  IMAD.MOV.U32 R21, RZ, RZ, 0x19660d ;  /* 0x0019660dff157424 */ /* 0x000fe200078e00ff */
[----:B------:R-:W-:-:S03]  /*10a0*/  ISETP.NE.U32.AND P1, PT, R16, RZ, PT ;  /* 0x000000ff1000720c */ /* 0x000fc60003f25070 */
[----:B------:R-:W-:-:S03]  /*10b0*/  IMAD R10, R10, R21, 0x3c6ef35f ;  /* 0x3c6ef35f0a0a7424 */ /* 0x000fc600078e0215 */
[----:B-1----:R-:W0:Y:S02]  /*10c0*/  MUFU.RCP R18, R18 ;  /* 0x0000001200127308 */ /* 0x002e240000001000 */
[----:B0-----:R-:W-:-:S06]  /*10d0*/  VIADD R6, R18, 0xffffffe ;  /* 0x0ffffffe12067836 */ /* 0x001fcc0000000000 */
[----:B------:R0:W1:Y:S02]  /*10e0*/  F2I.FTZ.U32.TRUNC.NTZ R7, R6 ;  /* 0x0000000600077305 */ /* 0x000064000021f000 */
[----:B0-----:R-:W-:Y:S02]  /*10f0*/  IMAD.MOV.U32 R6, RZ, RZ, RZ ;  /* 0x000000ffff067224 */ /* 0x001fe400078e00ff */
[----:B-1----:R-:W-:-:S04]  /*1100*/  IMAD.MOV R23, RZ, RZ, -R7 ;  /* 0x000000ffff177224 */ /* 0x002fc800078e0a07 */
[----:B------:R-:W-:-:S04]  /*1110*/  IMAD R23, R23, R16, RZ ;  /* 0x0000001017177224 */ /* 0x000fc800078e02ff */
[----:B------:R-:W-:-:S06]  /*1120*/  IMAD.HI.U32 R7, R7, R23, R6 ;  /* 0x0000001707077227 */ /* 0x000fcc00078e0006 */
[----:B------:R-:W-:-:S04]  /*1130*/  IMAD.HI.U32 R7, R7, R10, RZ ;  /* 0x0000000a07077227 */ /* 0x000fc800078e00ff */
[----:B------:R-:W-:-:S04]  /*1140*/  IMAD.MOV R7, RZ, RZ, -R7 ;  /* 0x000000ffff077224 */ /* 0x000fc800078e0a07 */
[----:B------:R-:W-:-:S05]  /*1150*/  IMAD R7, R16, R7, R10 ;  /* 0x0000000710077224 */ /* 0x000fca00078e020a */
[----:B------:R-:W-:-:S13]  /*1160*/  ISETP.GE.U32.AND P0, PT, R7, R16, PT ;  /* 0x000000100700720c */ /* 0x000fda0003f06070 */
[----:B------:R-:W-:-:S05]  /*1170*/  @P0 IMAD.IADD R7, R7, 0x1, -R16 ;  /* 0x0000000107070824 */ /* 0x000fca00078e0a10 */
[----:B------:R-:W-:-:S13]  /*1180*/  ISETP.GE.U32.AND P0, PT, R7, R16, PT ;  /* 0x000000100700720c */ /* 0x000fda0003f06070 */
[----:B------:R-:W-:Y:S01]  /*1190*/  @P0 IMAD.IADD R7, R7, 0x1, -R16 ;  /* 0x0000000107070824 */ /* 0x000fe200078e0a10 */
[----:B------:R-:W-:-:S04]  /*11a0*/  @!P1 LOP3.LUT R7, RZ, R16, RZ, 0x33, !PT ;  /* 0x00000010ff079212 */ /* 0x000fc800078e33ff */
[----:B------:R-:W-:-:S05]  /*11b0*/  LEA R25, R7, R1, 0x2 ;  /* 0x0000000107197211 */ /* 0x000fca00078e10ff */
[----:B------:R-:W2:Y:S02]  /*11c0*/  LDL R16, [R25] ;  /* 0x0000000019107983 */ /* 0x000ea40000100800 */
[----:B--2---:R-:W-:-:S13]  /*11d0*/  ISETP.NE.AND P0, PT, R16, -0x1, PT ;  /* 0xffffffff1000780c */ /* 0x004fda0003f05270 */
[----:B------:R-:W-:Y:S05]  /*11e0*/  @!P0 BRA `(.L_x_31) ;  /* 0x0000000000b08947 */ /* 0x000fea0003800000 */
[----:B------:R-:W2:Y:S01]  /*11f0*/  LDL R25, [R25+0x100] ;  /* 0x0001000019197983 */ /* 0x000ea20000100800 */
[----:B------:R-:W0:Y:S01]  /*1200*/  LDCU UR6, c[0x0][0x3d8] ;  /* 0x00007b00ff0677ac */ /* 0x000e220008000800 */
[----:B------:R-:W-:Y:S01]  /*1210*/  ISETP.LT.U32.AND P1, PT, R12, 0x1, PT ;  /* 0x000000010c00780c */ /* 0x000fe20003f21070 */
[----:B------:R-:W-:Y:S01]  /*1220*/  BSSY.RECONVERGENT B0, `(.L_x_32) ;  /* 0x0000015000007945 */ /* 0x000fe20003800200 */
[----:B------:R-:W-:Y:S02]  /*1230*/  IMAD.MOV.U32 R24, RZ, RZ, 0x1 ;  /* 0x00000001ff187424 */ /* 0x000fe400078e00ff */
[----:B--2---:R-:W-:-:S05]  /*1240*/  IMAD.IADD R6, R25, 0x1, R8 ;  /* 0x0000000119067824 */ /* 0x004fca00078e0208 */
[----:B0-----:R-:W-:Y:S02]  /*1250*/  ISETP.GT.AND P0, PT, R6, UR6, PT ;  /* 0x0000000606007c0c */ /* 0x001fe4000bf04270 */
[----:B------:R-:W-:Y:S02]  /*1260*/  IADD3 R6, P2, PT, R4, R11, RZ ;  /* 0x0000000b04067210 */ /* 0x000fe40007f5e0ff */
[----:B------:R-:W-:-:S03]  /*1270*/  ISETP.LT.OR.EX P0, PT, R19, RZ, !P0, P1 ;  /* 0x000000ff1300720c */ /* 0x000fc60004701710 */
[----:B------:R-:W-:-:S10]  /*1280*/  IMAD.X R7, R5, 0x1, R13, P2 ;  /* 0x0000000105077824 */ /* 0x000fd400010e060d */
[----:B------:R-:W-:Y:S05]  /*1290*/  @P0 BRA `(.L_x_33) ;  /* 0x0000000000340947 */ /* 0x000fea0003800000 */
[----:B------:R-:W2:Y:S02]  /*12a0*/  LDG.E R21, desc[UR4][R2.64+0x4] ;  /* 0x0000040402157981 */ /* 0x000ea4000c1e1900 */
[----:B--2---:R-:W-:-:S13]  /*12b0*/  ISETP.GT.AND P0, PT, R21, 0x3e7, PT ;  /* 0x000003e71500780c */ /* 0x004fda0003f04270 */
[----:B------:R-:W-:-:S05]  /*12c0*/  @!P0 IMAD.WIDE R20, R21, 0x18, R2 ;  /* 0x0000001815148825 */ /* 0x000fca00078e0202 */
[----:B------:R-:W-:Y:S04]  /*12d0*/  @!P0 STG.E.64 desc[UR4][R20.64+0xfa8], R4 ;  /* 0x000fa80414008986 */ /* 0x000fe8000c101b04 */
[----:B------:R-:W2:Y:S01]  /*12e0*/  @!P0 LDG.E R27, desc[UR4][R2.64+0x4] ;  /* 0x00000404021b8981 */ /* 0x000ea2000c1e1900 */
[----:B------:R-:W-:Y:S02]  /*12f0*/  @!P0 IMAD.MOV.U32 R18, RZ, RZ, R12 ;  /* 0x000000ffff128224 */ /* 0x000fe400078e000c */
[----:B------:R-:W-:Y:S02]  /*1300*/  IMAD.MOV.U32 R12, RZ, RZ, RZ ;  /* 0x000000ffff0c7224 */ /* 0x000fe400078e00ff */
[----:B--2---:R-:W-:-:S04]  /*1310*/  @!P0 IMAD.WIDE R22, R27, 0x18, R2 ;  /* 0x000000181b168825 */ /* 0x004fc800078e0202 */
[----:B------:R-:W-:Y:S01]  /*1320*/  @!P0 VIADD R27, R27, 0x1 ;  /* 0x000000011b1b8836 */ /* 0x000fe20000000000 */
[----:B------:R0:W-:Y:S04]  /*1330*/  @!P0 STG.E.64 desc[UR4][R22.64+0xfb8], R18 ;  /* 0x000fb81216008986 */ /* 0x0001e8000c101b04 */
[----:B------:R1:W-:Y:S04]  /*1340*/  @!P0 STG.E.64 desc[UR4][R22.64+0xfb0], RZ ;  /* 0x000fb0ff16008986 */ /* 0x0003e8000c101b04 */
[----:B------:R1:W-:Y:S01]  /*1350*/  @!P0 STG.E desc[UR4][R2.64+0x4], R27 ;  /* 0x0000041b02008986 */ /* 0x0003e2000c101904 */
[----:B0-----:R-:W-:-:S07]  /*1360*/  IMAD.MOV.U32 R19, RZ, RZ, RZ ;  /* 0x000000ffff137224 */ /* 0x001fce00078e00ff */
.L_x_33:
[----:B------:R-:W-:Y:S05]  /*1370*/  BSYNC.RECONVERGENT B0 ;  /* 0x0000000000007941 */ /* 0x000fea0003800200 */
.L_x_32:
[----:B------:R2:W-:Y:S04]  /*1380*/  STG.E.U8 desc[UR4][R6.64], R24 ;  /* 0x0000001806007986 */ /* 0x0005e8000c101104 */
[----:B------:R-:W3:Y:S01]  /*1390*/  LDG.E R5, desc[UR4][R2.64] ;  /* 0x0000000402057981 */ /* 0x000ee2000c1e1900 */
[----:B------:R-:W-:Y:S01]  /*13a0*/  ISETP.GT.U32.AND P1, PT, R12, RZ, PT ;  /* 0x000000ff0c00720c */ /* 0x000fe20003f24070 */
[----:B------:R-:W-:-:S03]  /*13b0*/  IMAD.MOV.U32 R4, RZ, RZ, R16 ;  /* 0x000000ffff047224 */ /* 0x000fc600078e0010 */
[----:B------:R-:W-:-:S04]  /*13c0*/  ISETP.GT.AND.EX P2, PT, R19, RZ, PT, P1 ;  /* 0x000000ff1300720c */ /* 0x000fc80003f44310 */
[----:B------:R-:W-:-:S05]  /*13d0*/  SEL R25, R25, RZ, P2 ;  /* 0x000000ff19197207 */ /* 0x000fca0001000000 */
[----:B------:R-:W-:Y:S01]  /*13e0*/  IMAD.IADD R8, R25, 0x1, R8 ;  /* 0x0000000119087824 */ /* 0x000fe200078e0208 */
[----:B---3--:R-:W-:-:S13]  /*13f0*/  ISETP.GT.AND P0, PT, R5, 0x3e7, PT ;  /* 0x000003e70500780c */ /* 0x008fda0003f04270 */
[----:B--2---:R-:W-:Y:S05]  /*1400*/  @P0 BRA `(.L_x_31) ;  /* 0x0000000000280947 */ /* 0x004fea0003800000 */
[----:B------:R-:W-:Y:S01]  /*1410*/  VIADD R21, R5, 0x1 ;  /* 0x0000000105157836 */ /* 0x000fe20000000000 */
[----:B------:R-:W-:Y:S01]  /*1420*/  ISETP.GT.U32.AND P0, PT, R15, RZ, PT ;  /* 0x000000ff0f00720c */ /* 0x000fe20003f04070 */
[----:B------:R-:W-:Y:S01]  /*1430*/  IMAD.WIDE R6, R5, 0x4, R2 ;  /* 0x0000000405067825 */ /* 0x000fe200078e0202 */
[----:B------:R-:W-:Y:S02]  /*1440*/  ISETP.LT.AND P3, PT, R9, R14, PT ;  /* 0x0000000e0900720c */ /* 0x000fe40003f61270 */
[----:B------:R2:W-:Y:S01]  /*1450*/  STG.E desc[UR4][R2.64], R21 ;  /* 0x0000001502007986 */ /* 0x0005e2000c101904 */
[----:B------:R-:W-:Y:S01]  /*1460*/  ISETP.GT.AND.EX P0, PT, R0, RZ, PT, P0 ;  /* 0x000000ff0000720c */ /* 0x000fe20003f04300 */
[----:B------:R-:W-:Y:S02]  /*1470*/  IMAD.MOV.U32 R4, RZ, RZ, R16 ;  /* 0x000000ffff047224 */ /* 0x000fe400078e0010 */
[----:B------:R2:W-:Y:S01]  /*1480*/  STG.E desc[UR4][R6.64+0x8], R16 ;  /* 0x0000081006007986 */ /* 0x0005e2000c101904 */
[----:B------:R-:W-:-:S13]  /*1490*/  ISETP.GT.OR.EX P1, PT, R19, RZ, P0, P1 ;  /* 0x000000ff1300720c */ /* 0x000fda0000724710 */
[----:B--2---:R-:W-:Y:S05]  /*14a0*/  @P1 BRA P3, `(.L_x_34) ;  /* 0xfffffff000dc1947 */ /* 0x004fea000183ffff */
.L_x_31:
[----:B------:R-:W-:Y:S05]  /*14b0*/  BSYNC B2 ;  /* 0x0000000000027941 */ /* 0x000fea0003800000 */
.L_x_9:
[----:B------:R-:W-:Y:S05]  /*14c0*/  BRA `(.L_x_7) ;  /* 0x0000000400c07947 */ /* 0x000fea0003800000 */
.L_x_8:
[----:B------:R-:W-:Y:S02]  /*14d0*/  IMAD.MOV.U32 R17, RZ, RZ, -0x1 ;  /* 0xffffffffff117424 */ /* 0x000fe400078e00ff */
[----:B------:R-:W-:Y:S02]  /*14e0*/  IMAD.MOV.U32 R21, RZ, RZ, RZ ;  /* 0x000000ffff157224 */ /* 0x000fe400078e00ff */
[----:B------:R-:W-:-:S07]  /*14f0*/  IMAD.MOV.U32 R16, RZ, RZ, RZ ;  /* 0x000000ffff107224 */ /* 0x000fce00078e00ff */
.L_x_42:
[----:B------:R-:W-:Y:S02]  /*1500*/  ISETP.NE.U32.AND P0, PT, R12, RZ, PT ;  /* 0x000000ff0c00720c */ /* 0x000fe40003f05070 */
[----:B------:R-:W-:Y:S02]  /*1510*/  ISETP.EQ.AND P1, PT, R15, RZ, PT ;  /* 0x000000ff0f00720c */ /* 0x000fe40003f22270 */
[----:B------:R-:W-:-:S13]  /*1520*/  ISETP.NE.AND.EX P0, PT, R19, RZ, PT, P0 ;  /* 0x000000ff1300720c */ /* 0x000fda0003f05300 */
[----:B-12---:R-:W-:Y:S05]  /*1530*/  @!P0 EXIT P1 ;  /* 0x000000000000894d */ /* 0x006fea0000800000 */
[----:B------:R-:W0:Y:S02]  /*1540*/  LDC.64 R6, c[0x0][0x3a0] ;  /* 0x0000e800ff067b82 */ /* 0x000e240000000a00 */
[----:B0-----:R-:W-:-:S05]  /*1550*/  IMAD.WIDE R6, R4, 0x4, R6 ;  /* 0x0000000404067825 */ /* 0x001fca00078e0206 */
[----:B------:R-:W2:Y:S01]  /*1560*/  LDG.E R20, desc[UR4][R6.64] ;  /* 0x0000000406147981 */ /* 0x000ea2000c1e1900 */
[----:B------:R-:W-:Y:S01]  /*1570*/  ISETP.GE.AND P0, PT, R17, RZ, PT ;  /* 0x000000ff1100720c */ /* 0x000fe20003f06270 */
[----:B------:R-:W-:Y:S01]  /*1580*/  BSSY.RECONVERGENT B0, `(.L_x_35) ;  /* 0x0000021000007945 */ /* 0x000fe20003800200 */
[----:B------:R-:W-:Y:S01]  /*1590*/  SHF.R.S32.HI R5, RZ, 0x1f, R4 ;  /* 0x0000001fff057819 */ /* 0x000fe20000011404 */
[----:B------:R-:W-:Y:S01]  /*15a0*/  IMAD.MOV.U32 R18, RZ, RZ, RZ ;  /* 0x000000ffff127224 */ /* 0x000fe200078e00ff */
[----:B------:R-:W-:Y:S02]  /*15b0*/  IADD3 R21, PT, PT, R21, 0x1, RZ ;  /* 0x0000000115157810 */ /* 0x000fe40007ffe0ff */
[----:B------:R-:W-:Y:S02]  /*15c0*/  SEL R17, R4, R17, !P0 ;  /* 0x0000001104117207 */ /* 0x000fe40004000000 */
[----:B--2---:R-:W-:-:S13]  /*15d0*/  ISETP.GE.AND P1, PT, R20, 0x1, PT ;  /* 0x000000011400780c */ /* 0x004fda0003f26270 */
[----:B------:R-:W-:Y:S05]  /*15e0*/  @!P1 BRA `(.L_x_36) ;  /* 0x0000000000689947 */ /* 0x000fea0003800000 */
[----:B------:R-:W0:Y:S02]  /*15f0*/  LDC.64 R6, c[0x0][0x3b0] ;  /* 0x0000ec00ff067b82 */ /* 0x000e240000000a00 */
[----:B0-----:R-:W-:-:S05]  /*1600*/  IMAD.WIDE R6, R4, 0x4, R6 ;  /* 0x0000000404067825 */ /* 0x001fca00078e0206 */
[----:B------:R-:W2:Y:S01]  /*1610*/  LDG.E R23, desc[UR4][R6.64] ;  /* 0x0000000406177981 */ /* 0x000ea2000c1e1900 */
[----:B------:R-:W-:Y:S02]  /*1620*/  IMAD.MOV.U32 R18, RZ, RZ, RZ ;  /* 0x000000ffff127224 */ /* 0x000fe400078e00ff */
[----:B--2---:R-:W-:-:S07]  /*1630*/  IMAD.IADD R20, R20, 0x1, R23 ;  /* 0x0000000114147824 */ /* 0x004fce00078e0217 */
.L_x_39:
[----:B0-----:R-:W0:Y:S02]  /*1640*/  LDC.64 R6, c[0x0][0x388] ;  /* 0x0000e200ff067b82 */ /* 0x001e240000000a00 */
[----:B0-----:R-:W-:-:S05]  /*1650*/  IMAD.WIDE R6, R23, 0x4, R6 ;  /* 0x0000000417067825 */ /* 0x001fca00078e0206 */
        /* <DEDUP_REMOVED lines=14> */
.L_x_38:
[----:B------:R-:W-:Y:S05]  /*1740*/  BSYNC.RECONVERGENT B1 ;  /* 0x0000000000017941 */ /* 0x000fea0003800200 */
.L_x_37:
[----:B------:R-:W-:Y:S01]  /*1750*/  VIADD R23, R23, 0x1 ;  /* 0x0000000117177836 */ /* 0x000fe20000000000 */
[----:B------:R-:W-:-:S04]  /*1760*/  ISETP.LT.AND P1, PT, R18, 0x40, PT ;  /* 0x000000401200780c */ /* 0x000fc80003f21270 */
[----:B------:R-:W-:-:S13]  /*1770*/  ISETP.GE.AND P0, PT, R23, R20, PT ;  /* 0x000000141700720c */ /* 0x000fda0003f06270 */
[----:B------:R-:W-:Y:S05]  /*1780*/  @!P0 BRA P1, `(.L_x_39) ;  /* 0xfffffffc00ac8947 */ /* 0x000fea000083ffff */
.L_x_36:
[----:B------:R-:W-:Y:S05]  /*1790*/  BSYNC.RECONVERGENT B0 ;  /* 0x0000000000007941 */ /* 0x000fea0003800200 */
.L_x_35:
        /* <DEDUP_REMOVED lines=20> */
[----:B------:R-:W-:-:S05]  /*18e0*/  @!P1 LOP3.LUT R7, RZ, R18, RZ, 0x33, !PT ;  /* 0x00000012ff079212 */ /* 0x000fca00078e33ff */
[----:B------:R-:W-:-:S05]  /*18f0*/  IMAD R25, R7, 0x4, R1 ;  /* 0x0000000407197824 */ /* 0x000fca00078e0201 */
[----:B------:R-:W2:Y:S02]  /*1900*/  LDL R20, [R25] ;  /* 0x0000000019147983 */ /* 0x000ea40000100800 */
[----:B--2---:R-:W-:-:S13]  /*1910*/  ISETP.NE.AND P0, PT, R20, -0x1, PT ;  /* 0xffffffff1400780c */ /* 0x004fda0003f05270 */
[----:B------:R-:W-:Y:S05]  /*1920*/  @!P0 BRA `(.L_x_7) ;  /* 0x0000000000a88947 */ /* 0x000fea0003800000 */
[----:B------:R-:W2:Y:S01]  /*1930*/  LDL R25, [R25+0x100] ;  /* 0x0001000019197983 */ /* 0x000ea20000100800 */
[----:B------:R-:W0:Y:S01]  /*1940*/  LDCU UR6, c[0x0][0x3d8] ;  /* 0x00007b00ff0677ac */ /* 0x000e220008000800 */
[----:B------:R-:W-:Y:S01]  /*1950*/  ISETP.LT.U32.AND P1, PT, R12, 0x1, PT ;  /* 0x000000010c00780c */ /* 0x000fe20003f21070 */
[----:B------:R-:W-:Y:S01]  /*1960*/  BSSY.RECONVERGENT B0, `(.L_x_40) ;  /* 0x0000015000007945 */ /* 0x000fe20003800200 */
[----:B------:R-:W-:Y:S01]  /*1970*/  IMAD.MOV.U32 R24, RZ, RZ, 0x1 ;  /* 0x00000001ff187424 */ /* 0x000fe200078e00ff */
[----:B--2---:R-:W-:-:S04]  /*1980*/  IADD3 R6, PT, PT, R25, R16, RZ ;  /* 0x0000001019067210 */ /* 0x004fc80007ffe0ff */
        /* <DEDUP_REMOVED lines=18> */
.L_x_41:
[----:B------:R-:W-:Y:S05]  /*1ab0*/  BSYNC.RECONVERGENT B0 ;  /* 0x0000000000007941 */ /* 0x000fea0003800200 */
.L_x_40:
        /* <DEDUP_REMOVED lines=10> */
[----:B------:R-:W-:Y:S01]  /*1b60*/  ISETP.GT.OR P0, PT, R15, RZ, P0 ;  /* 0x000000ff0f00720c */ /* 0x000fe20000704670 */
[----:B------:R-:W-:Y:S01]  /*1b70*/  IMAD.WIDE R6, R5, 0x4, R2 ;  /* 0x0000000405067825 */ /* 0x000fe200078e0202 */
[----:B------:R-:W-:Y:S02]  /*1b80*/  ISETP.LT.AND P1, PT, R21, R14, PT ;  /* 0x0000000e1500720c */ /* 0x000fe40003f21270 */
[----:B------:R2:W-:Y:S01]  /*1b90*/  STG.E desc[UR4][R2.64], R9 ;  /* 0x0000000902007986 */ /* 0x0005e2000c101904 */
[----:B------:R-:W-:-:S03]  /*1ba0*/  IMAD.MOV.U32 R4, RZ, RZ, R20 ;  /* 0x000000ffff047224 */ /* 0x000fc600078e0014 */
[----:B------:R2:W-:Y:S07]  /*1bb0*/  STG.E desc[UR4][R6.64+0x8], R20 ;  /* 0x0000081406007986 */ /* 0x0005ee000c101904 */
[----:B------:R-:W-:Y:S05]  /*1bc0*/  @P0 BRA P1, `(.L_x_42) ;  /* 0xfffffff8004c0947 */ /* 0x000fea000083ffff */
.L_x_7:
[----:B------:R-:W-:Y:S05]  /*1bd0*/  BSYNC B3 ;  /* 0x0000000000037941 */ /* 0x000fea0003800000 */
.L_x_6:
[----:B------:R-:W-:-:S04]  /*1be0*/  ISETP.GE.U32.AND P0, PT, R15, 0x1, PT ;  /* 0x000000010f00780c */ /* 0x000fc80003f06070 */
[----:B------:R-:W-:-:S13]  /*1bf0*/  ISETP.GE.AND.EX P0, PT, R0, RZ, PT, P0 ;  /* 0x000000ff0000720c */ /* 0x000fda0003f06300 */
[----:B------:R-:W-:Y:S05]  /*1c00*/  @!P0 EXIT ;  /* 0x000000000000894d */ /* 0x000fea0003800000 */
[----:B--2---:R-:W2:Y:S02]  /*1c10*/  LDG.E R7, desc[UR4][R2.64+0x4] ;  /* 0x0000040402077981 */ /* 0x004ea4000c1e1900 */
[----:B--2---:R-:W-:-:S13]  /*1c20*/  ISETP.GT.AND P0, PT, R7, 0x3e7, PT ;  /* 0x000003e70700780c */ /* 0x004fda0003f04270 */
[----:B------:R-:W-:Y:S05]  /*1c30*/  @P0 EXIT ;  /* 0x000000000000094d */ /* 0x000fea0003800000 */
[----:B------:R-:W-:Y:S01]  /*1c40*/  ISETP.GE.AND P0, PT, R17, RZ, PT ;  /* 0x000000ff1100720c */ /* 0x000fe20003f06270 */
[----:B0-----:R-:W-:-:S03]  /*1c50*/  IMAD.WIDE R6, R7, 0x18, R2 ;  /* 0x0000001807067825 */ /* 0x001fc600078e0202 */
[----:B------:R-:W-:-:S04]  /*1c60*/  SEL R4, R4, R17, !P0 ;  /* 0x0000001104047207 */ /* 0x000fc80004000000 */
[----:B------:R-:W-:-:S05]  /*1c70*/  SHF.R.S32.HI R5, RZ, 0x1f, R4 ;  /* 0x0000001fff057819 */ /* 0x000fca0000011404 */
[----:B------:R0:W-:Y:S04]  /*1c80*/  STG.E.64 desc[UR4][R6.64+0xfa8], R4 ;  /* 0x000fa80406007986 */ /* 0x0001e8000c101b04 */
[----:B------:R-:W2:Y:S01]  /*1c90*/  LDG.E R11, desc[UR4][R2.64+0x4] ;  /* 0x00000404020b7981 */ /* 0x000ea2000c1e1900 */
[----:B0-----:R-:W-:Y:S02]  /*1ca0*/  IMAD.MOV.U32 R4, RZ, RZ, R15 ;  /* 0x000000ffff047224 */ /* 0x001fe400078e000f */
[----:B------:R-:W-:Y:S02]  /*1cb0*/  IMAD.MOV.U32 R5, RZ, RZ, R0 ;  /* 0x000000ffff057224 */ /* 0x000fe400078e0000 */
[----:B--2---:R-:W-:-:S04]  /*1cc0*/  IMAD.WIDE R8, R11, 0x18, R2 ;  /* 0x000000180b087825 */ /* 0x004fc800078e0202 */
[----:B------:R-:W-:Y:S01]  /*1cd0*/  VIADD R11, R11, 0x1 ;  /* 0x000000010b0b7836 */ /* 0x000fe20000000000 */
[----:B------:R-:W-:Y:S04]  /*1ce0*/  STG.E.64 desc[UR4][R8.64+0xfb0], R4 ;  /* 0x000fb00408007986 */ /* 0x000fe8000c101b04 */
[----:B------:R-:W-:Y:S04]  /*1cf0*/  STG.E.64 desc[UR4][R8.64+0xfb8], RZ ;  /* 0x000fb8ff08007986 */ /* 0x000fe8000c101b04 */
[----:B------:R-:W-:Y:S01]  /*1d00*/  STG.E desc[UR4][R2.64+0x4], R11 ;  /* 0x0000040b02007986 */ /* 0x000fe2000c101904 */
[----:B------:R-:W-:Y:S05]  /*1d10*/  EXIT ;  /* 0x000000000000794d */ /* 0x000fea0003800000 */
.L_x_43:
[----:B------:R-:W-:-:S00]  /*1d20*/  BRA `(.L_x_43) ;  /* 0xfffffffc00fc7947 */ /* 0x000fc0000383ffff */
[----:B------:R-:W-:-:S00]  /*1d30*/  NOP ;  /* 0x0000000000007918 */ /* 0x000fc00000000000 */
        /* <DEDUP_REMOVED lines=12> */
.L_x_140:


//--------------------- .text._Z7kernel1iiiPiS_S_S_S_S_S_S_S_S_P16EvacuationResulti --------------------------
	.section	.text._Z7kernel1iiiPiS_S_S_S_S_S_S_S_S_P16EvacuationResulti,"ax",@progbits
	.align	128
        .global         _Z7kernel1iiiPiS_S_S_S_S_S_S_S_S_P16EvacuationResulti
        .type           _Z7kernel1iiiPiS_S_S_S_S_S_S_S_S_P16EvacuationResulti,@function
        .size           _Z7kernel1iiiPiS_S_S_S_S_S_S_S_S_P16EvacuationResulti,(.L_x_141 - _Z7kernel1iiiPiS_S_S_S_S_S_S_S_S_P16EvacuationResulti)
        .other          _Z7kernel1iiiPiS_S_S_S_S_S_S_S_S_P16EvacuationResulti,@"STO_CUDA_ENTRY STV_DEFAULT"
_Z7kernel1iiiPiS_S_S_S_S_S_S_S_S_P16EvacuationResulti:
.text._Z7kernel1iiiPiS_S_S_S_S_S_S_S_S_P16EvacuationResulti:
        /* <DEDUP_REMOVED lines=11> */
[----:B------:R-:W2:Y:S06]  /*00b0*/  LDCU UR4, c[0x0][0x384] ;  /* 0x00007080ff0477ac */ /* 0x000eac0008000800 */
[----:B------:R-:W3:Y:S08]  /*00c0*/  LDC.64 R24, c[0x0][0x390] ;  /* 0x0000e400ff187b82 */ /* 0x000ef00000000a00 */
[----:B------:R-:W4:Y:S01]  /*00d0*/  LDC.64 R2, c[0x0][0x3a0] ;  /* 0x0000e800ff027b82 */ /* 0x000f220000000a00 */
[----:B0-----:R-:W-:-:S07]  /*00e0*/  IMAD.WIDE R26, R7, 0x6d68, R26 ;  /* 0x00006d68071a7825 */ /* 0x001fce00078e021a */
[----:B------:R-:W0:Y:S01]  /*00f0*/  LDC.64 R4, c[0x0][0x398] ;  /* 0x0000e600ff047b82 */ /* 0x000e220000000a00 */
[----:B-1----:R1:W-:Y:S01]  /*0100*/  STG.E.64 desc[UR6][R26.64], RZ ;  /* 0x000000ff1a007986 */ /* 0x0023e2000c101b06 */
[----:B---3--:R-:W-:-:S06]  /*0110*/  IMAD.WIDE R24, R7, 0x4, R24 ;  /* 0x0000000407187825 */ /* 0x008fcc00078e0218 */
[----:B------:R-:W3:Y:S01]  /*0120*/  LDG.E R24, desc[UR6][R24.64] ;  /* 0x0000000618187981 */ /* 0x000ee2000c1e1900 */
[----:B----4-:R-:W-:-:S03]  /*0130*/  IMAD.WIDE R2, R7, 0x4, R2 ;  /* 0x0000000407027825 */ /* 0x010fc600078e0202 */
[----:B------:R1:W-:Y:S04]  /*0140*/  STL.128 [R1], RZ ;  /* 0x000000ff01007387 */ /* 0x0003e80000100c00 */
[----:B------:R1:W5:Y:S01]  /*0150*/  LDG.E R6, desc[UR6][R2.64] ;  /* 0x0000000602067981 */ /* 0x000362000c1e1900 */
[----:B0-----:R-:W-:-:S04]  /*0160*/  IMAD.WIDE R4, R7, 0x4, R4 ;  /* 0x0000000407047825 */ /* 0x001fc800078e0204 */
[----:B------:R-:W-:Y:S01]  /*0170*/  IMAD.MOV.U32 R7, RZ, RZ, 0x1 ;  /* 0x00000001ff077424 */ /* 0x000fe200078e00ff */
[----:B------:R1:W5:Y:S04]  /*0180*/  LDG.E R17, desc[UR6][R4.64] ;  /* 0x0000000604117981 */ /* 0x000368000c1e1900 */
[----:B------:R1:W-:Y:S04]  /*0190*/  STL.128 [R1+0x10], RZ ;  /* 0x000010ff01007387 */ /* 0x0003e80000100c00 */
[----:B------:R1:W-:Y:S04]  /*01a0*/  STG.E desc[UR6][R26.64], R7 ;  /* 0x000000071a007986 */ /* 0x0003e8000c101906 */
[----:B------:R1:W-:Y:S04]  /*01b0*/  STL.128 [R1+0x20], RZ ;  /* 0x000020ff01007387 */ /* 0x0003e80000100c00 */
        /* <DEDUP_REMOVED lines=59> */
[----:B------:R1:W-:Y:S01]  /*0570*/  STL.64 [R1+0x3e0], RZ ;  /* 0x0003e0ff01007387 */ /* 0x0003e20000100a00 */
[----:B--2---:R-:W-:-:S03]  /*0580*/  UISETP.GE.AND UP0, UPT, UR4, 0x1, UPT ;  /* 0x000000010400788c */ /* 0x004fc6000bf06270 */
[----:B---3--:R1:W-:Y:S01]  /*0590*/  STG.E desc[UR6][R26.64+0x8], R24 ;  /* 0x000008181a007986 */ /* 0x0083e2000c101906 */
[----:B------:R-:W-:-:S05]  /*05a0*/  IMAD.MOV.U32 R23, RZ, RZ, R24 ;  /* 0x000000ffff177224 */ /* 0x000fca00078e0018 */
[----:B------:R-:W-:Y:S05]  /*05b0*/  BRA.U !UP0, `(.L_x_44) ;  /* 0x0000000108387547 */ /* 0x000fea000b800000 */
[----:B-1----:R-:W0:Y:S01]  /*05c0*/  LDC.64 R4, c[0x0][0x3a8] ;  /* 0x0000ea00ff047b82 */ /* 0x002e220000000a00 */
[----:B------:R-:W-:Y:S01]  /*05d0*/  BSSY.RECONVERGENT B0, `(.L_x_44) ;  /* 0x000000c000007945 */ /* 0x000fe20003800200 */
[----:B------:R-:W-:Y:S01]  /*05e0*/  IMAD.MOV.U32 R7, RZ, RZ, RZ ;  /* 0x000000ffff077224 */ /* 0x000fe200078e00ff */
[----:B------:R-:W1:Y:S06]  /*05f0*/  LDCU UR4, c[0x0][0x384] ;  /* 0x00007080ff0477ac */ /* 0x000e6c0008000800 */
.L_x_46:
[----:B0-----:R-:W-:-:S06]  /*0600*/  IMAD.WIDE.U32 R2, R7, 0x4, R4 ;  /* 0x0000000407027825 */ /* 0x001fcc00078e0004 */
[----:B------:R-:W2:Y:S01]  /*0610*/  LDG.E R3, desc[UR6][R2.64] ;  /* 0x0000000602037981 */ /* 0x000ea2000c1e1900 */
[----:B------:R-:W-:Y:S01]  /*0620*/  IMAD.MOV.U32 R23, RZ, RZ, -0x1 ;  /* 0xffffffffff177424 */ /* 0x000fe200078e00ff */
[----:B--2---:R-:W-:-:S13]  /*0630*/  ISETP.NE.AND P0, PT, R24, R3, PT ;  /* 0x000000031800720c */ /* 0x004fda0003f05270 */
[----:B------:R-:W-:Y:S05]  /*0640*/  @!P0 BRA `(.L_x_45) ;  /* 0x0000000000108947 */ /* 0x000fea0003800000 */
[----:B------:R-:W-:-:S05]  /*0650*/  VIADD R7, R7, 0x1 ;  /* 0x0000000107077836 */ /* 0x000fca0000000000 */
[----:B-1----:R-:W-:-:S13]  /*0660*/  ISETP.NE.AND P0, PT, R7, UR4, PT ;  /* 0x0000000407007c0c */ /* 0x002fda000bf05270 */
[----:B------:R-:W-:Y:S05]  /*0670*/  @P0 BRA `(.L_x_46) ;  /* 0xfffffffc00e00947 */ /* 0x000fea000383ffff */
[----:B------:R-:W-:-:S07]  /*0680*/  IMAD.MOV.U32 R23, RZ, RZ, R24 ;  /* 0x000000ffff177224 */ /* 0x000fce00078e0018 */
.L_x_45:
[----:B-1----:R-:W-:Y:S05]  /*0690*/  BSYNC.RECONVERGENT B0 ;  /* 0x0000000000007941 */ /* 0x002fea0003800200 */
.L_x_44:
[----:B------:R-:W0:Y:S01]  /*06a0*/  LDCU UR4, c[0x0][0x380] ;  /* 0x00007000ff0477ac */ /* 0x000e220008000800 */
[----:B------:R-:W-:Y:S01]  /*06b0*/  BSSY B0, `(.L_x_47) ;  /* 0x0000391000007945 */ /* 0x000fe20003800000 */
[----:B-----5:R-:W-:Y:S01]  /*06c0*/  SHF.R.S32.HI R16, RZ, 0x1f, R17 ;  /* 0x0000001fff107819 */ /* 0x020fe20000011411 */
[----:B------:R-:W-:Y:S01]  /*06d0*/  IMAD.MOV.U32 R22, RZ, RZ, RZ ;  /* 0x000000ffff167224 */ /* 0x000fe200078e00ff */
[----:B-1----:R-:W-:Y:S01]  /*06e0*/  SHF.R.S32.HI R7, RZ, 0x1f, R6 ;  /* 0x0000001fff077819 */ /* 0x002fe20000011406 */
[----:B------:R-:W-:Y:S01]  /*06f0*/  IMAD.MOV.U32 R12, RZ, RZ, R24 ;  /* 0x000000ffff0c7224 */ /* 0x000fe200078e0018 */
[----:B------:R-:W1:Y:S01]  /*0700*/  LDCU UR9, c[0x0][0x384] ;  /* 0x00007080ff0977ac */ /* 0x000e620008000800 */
[C---:B------:R-:W-:Y:S02]  /*0710*/  VIADD R5, R1.reuse, 0x7d0 ;  /* 0x000007d001057836 */ /* 0x040fe40000000000 */
[C---:B------:R-:W-:Y:S02]  /*0720*/  VIADD R4, R1.reuse, 0x2710 ;  /* 0x0000271001047836 */ /* 0x040fe40000000000 */
[----:B------:R-:W-:Y:S01]  /*0730*/  VIADD R3, R1, 0x36b0 ;  /* 0x000036b001037836 */ /* 0x000fe20000000000 */
[----:B0-----:R-:W-:-:S12]  /*0740*/  ULOP3.LUT UR4, UR4, 0x7ffffffc, URZ, 0xc0, !UPT ;  /* 0x7ffffffc04047892 */ /* 0x001fd8000f8ec0ff */
.L_x_133:
[----:B------:R-:W-:Y:S01]  /*0750*/  ISETP.GT.U32.AND P0, PT, R17, R6, PT ;  /* 0x000000061100720c */ /* 0x000fe20003f04070 */
[----:B------:R-:W-:Y:S05]  /*0760*/  YIELD ;  /* 0x0000000000007946 */ /* 0x000fea0003800000 */
[----:B------:R-:W-:Y:S01]  /*0770*/  ISETP.GT.AND.EX P0, PT, R16, R7, PT, P0 ;  /* 0x000000071000720c */ /* 0x000fe20003f04300 */
[----:B---3--:R-:W-:-:S03]  /*0780*/  IMAD.MOV.U32 R21, RZ, RZ, R12 ;  /* 0x000000ffff157224 */ /* 0x008fc600078e000c */
[----:B------:R-:W-:Y:S02]  /*0790*/  SEL R0, R17, R6, P0 ;  /* 0x0000000611007207 */ /* 0x000fe40000000000 */
[----:B------:R-:W-:Y:S02]  /*07a0*/  SEL R2, R16, R7, P0 ;  /* 0x0000000710027207 */ /* 0x000fe40000000000 */
[----:B------:R-:W-:-:S04]  /*07b0*/  ISETP.GE.U32.AND P0, PT, R0, 0x1, PT ;  /* 0x000000010000780c */ /* 0x000fc80003f06070 */
[----:B------:R-:W-:-:S13]  /*07c0*/  ISETP.GE.AND.EX P0, PT, R2, RZ, PT, P0 ;  /* 0x000000ff0200720c */ /* 0x000fda0003f06300 */
[----:B012-4-:R-:W-:Y:S05]  /*07d0*/  @!P0 BRA `(.L_x_48) ;  /* 0x0000003400f88947 */ /* 0x017fea0003800000 */
[----:B------:R-:W0:Y:S01]  /*07e0*/  LDC R0, c[0x0][0x380] ;  /* 0x0000e000ff007b82 */ /* 0x000e220000000800 */
[----:B------:R2:W-:Y:S04]  /*07f0*/  STL.64 [R1+0x3e8], RZ ;  /* 0x0003e8ff01007387 */ /* 0x0005e80000100a00 */
[----:B------:R2:W-:Y:S04]  /*0800*/  STL.128 [R1+0x3f0], RZ ;  /* 0x0003f0ff01007387 */ /* 0x0005e80000100c00 */
[----:B------:R2:W-:Y:S04]  /*0810*/  STL.128 [R1+0x400], RZ ;  /* 0x000400ff01007387 */ /* 0x0005e80000100c00 */
[----:B------:R2:W-:Y:S04]  /*0820*/  STL.128 [R1+0x410], RZ ;  /* 0x000410ff01007387 */ /* 0x0005e80000100c00 */
[----:B------:R2:W-:Y:S04]  /*0830*/  STL.128 [R1+0x420], RZ ;  /* 0x000420ff01007387 */ /* 0x0005e80000100c00 */
[----:B------:R2:W-:Y:S01]  /*0840*/  STL.128 [R1+0x430], RZ ;  /* 0x000430ff01007387 */ /* 0x0005e20000100c00 */
[----:B0-----:R-:W-:-:S03]  /*0850*/  ISETP.GE.AND P0, PT, R0, 0x1, PT ;  /* 0x000000010000780c */ /* 0x001fc60003f06270 */
        /* <DEDUP_REMOVED lines=56> */
[----:B------:R2:W-:Y:S01]  /*0be0*/  STL.128 [R1+0x7c0], RZ ;  /* 0x0007c0ff01007387 */ /* 0x0005e20000100c00 */
[----:B------:R-:W-:Y:S05]  /*0bf0*/  @!P0 BRA `(.L_x_49) ;  /* 0x0000001000908947 */ /* 0x000fea0003800000 */
[----:B------:R-:W-:Y:S01]  /*0c00*/  ISETP.GE.U32.AND P0, PT, R0, 0x8, PT ;  /* 0x000000080000780c */ /* 0x000fe20003f06070 */
[----:B------:R-:W-:-:S12]  /*0c10*/  IMAD.MOV.U32 R2, RZ, RZ, RZ ;  /* 0x000000ffff027224 */ /* 0x000fd800078e00ff */
[----:B------:R-:W-:Y:S05]  /*0c20*/  @!P0 BRA `(.L_x_50) ;  /* 0x0000000400048947 */ /* 0x000fea0003800000 */
[----:B------:R-:W-:Y:S01]  /*0c30*/  BSSY.RECONVERGENT B1, `(.L_x_51) ;  /* 0x000003f000017945 */ /* 0x000fe20003800200 */
[C---:B------:R-:W-:Y:S02]  /*0c40*/  VIADD R2, R1.reuse, 0x2720 ;  /* 0x0000272001027836 */ /* 0x040fe40000000000 */
[----:B------:R-:W-:Y:S02]  /*0c50*/  VIADD R19, R1, 0x7f0 ;  /* 0x000007f001137836 */ /* 0x000fe40000000000 */
[----:B------:R-:W-:Y:S02]  /*0c60*/  IMAD.MOV R20, RZ, RZ, -R21 ;  /* 0x000000ffff147224 */ /* 0x000fe400078e0a15 */
[----:B------:R-:W-:-:S07]  /*0c70*/  IMAD.MOV.U32 R18, RZ, RZ, RZ ;  /* 0x000000ffff127224 */ /* 0x000fce00078e00ff */
.L_x_52:
[----:B------:R-:W-:Y:S01]  /*0c80*/  VIADD R8, R18, 0x1 ;  /* 0x0000000112087836 */ /* 0x000fe20000000000 */
[----:B------:R-:W-:Y:S01]  /*0c90*/  ISETP.NE.AND P0, PT, R20, RZ, PT ;  /* 0x000000ff1400720c */ /* 0x000fe20003f05270 */
[C---:B------:R-:W-:Y:S02]  /*0ca0*/  VIADD R10, R18.reuse, 0x2 ;  /* 0x00000002120a7836 */ /* 0x040fe40000000000 */
[----:B------:R-:W-:Y:S01]  /*0cb0*/  VIADD R14, R18, 0x5 ;  /* 0x00000005120e7836 */ /* 0x000fe20000000000 */
[----:B------:R-:W-:Y:S01]  /*0cc0*/  ISETP.NE.AND P1, PT, R8, R21, PT ;  /* 0x000000150800720c */ /* 0x000fe20003f25270 */
[----:B------:R-:W-:Y:S01]  /*0cd0*/  VIADD R8, R18, 0x3 ;  /* 0x0000000312087836 */ /* 0x000fe20000000000 */
[----:B------:R-:W-:Y:S01]  /*0ce0*/  SEL R13, RZ, 0x9d900000, !P0 ;  /* 0x9d900000ff0d7807 */ /* 0x000fe20004000000 */
[----:B------:R-:W-:Y:S01]  /*0cf0*/  VIADD R20, R20, 0x8 ;  /* 0x0000000814147836 */ /* 0x000fe20000000000 */
[----:B------:R-:W-:Y:S02]  /*0d00*/  SEL R12, RZ, 0x9d900000, !P1 ;  /* 0x9d900000ff0c7807 */ /* 0x000fe40004800000 */
[----:B------:R-:W-:-:S02]  /*0d10*/  SEL R9, RZ, 0x3782dace, !P0 ;  /* 0x3782daceff097807 */ /* 0x000fc40004000000 */
[----:B------:R-:W-:Y:S02]  /*0d20*/  SEL R11, RZ, 0x3782dace, !P1 ;  /* 0x3782daceff0b7807 */ /* 0x000fe40004800000 */
[-C--:B------:R-:W-:Y:S01]  /*0d30*/  ISETP.NE.AND P0, PT, R10, R21.reuse, PT ;  /* 0x000000150a00720c */ /* 0x080fe20003f05270 */
[----:B------:R-:W-:Y:S01]  /*0d40*/  IMAD.MOV.U32 R10, RZ, RZ, R12 ;  /* 0x000000ffff0a7224 */ /* 0x000fe200078e000c */
[----:B------:R-:W-:Y:S01]  /*0d50*/  ISETP.NE.AND P1, PT, R8, R21, PT ;  /* 0x000000150800720c */ /* 0x000fe20003f25270 */
[----:B------:R-:W-:Y:S01]  /*0d60*/  VIADD R12, R18, 0x4 ;  /* 0x00000004120c7836 */ /* 0x000fe20000000000 */
[----:B------:R-:W-:Y:S01]  /*0d70*/  SEL R28, RZ, 0x9d900000, !P0 ;  /* 0x9d900000ff1c7807 */ /* 0x000fe20004000000 */
[----:B------:R-:W-:Y:S01]  /*0d80*/  IMAD.MOV.U32 R8, RZ, RZ, R13 ;  /* 0x000000ffff087224 */ /* 0x000fe200078e000d */
[----:B------:R-:W-:Y:S02]  /*0d90*/  SEL R25, RZ, 0x9d900000, !P1 ;  /* 0x9d900000ff197807 */ /* 0x000fe40004800000 */
[----:B------:R-:W-:-:S02]  /*0da0*/  SEL R15, RZ, 0x3782dace, !P1 ;  /* 0x3782daceff0f7807 */ /* 0x000fc40004800000 */
[-C--:B------:R-:W-:Y:S01]  /*0db0*/  ISETP.NE.AND P1, PT, R14, R21.reuse, PT ;  /* 0x000000150e00720c */ /* 0x080fe20003f25270 */
[----:B------:R-:W-:Y:S01]  /*0dc0*/  IMAD.MOV.U32 R14, RZ, RZ, R25 ;  /* 0x000000ffff0e7224 */ /* 0x000fe200078e0019 */
[----:B------:R-:W-:Y:S01]  /*0dd0*/  SEL R13, RZ, 0x3782dace, !P0 ;  /* 0x3782daceff0d7807 */ /* 0x000fe20004000000 */
[----:B------:R0:W-:Y:S01]  /*0de0*/  STL.128 [R19+-0x20], R8 ;  /* 0xffffe00813007387 */ /* 0x0001e20000100c00 */
[----:B------:R-:W-:Y:S01]  /*0df0*/  ISETP.NE.AND P0, PT, R12, R21, PT ;  /* 0x000000150c00720c */ /* 0x000fe20003f05270 */
[----:B------:R-:W-:Y:S01]  /*0e00*/  IMAD.MOV.U32 R12, RZ, RZ, R28 ;  /* 0x000000ffff0c7224 */ /* 0x000fe200078e001c */
[----:B------:R-:W-:Y:S02]  /*0e10*/  SEL R25, RZ, 0x9d900000, !P1 ;  /* 0x9d900000ff197807 */ /* 0x000fe40004800000 */
[----:B------:R-:W-:Y:S02]  /*0e20*/  SEL R29, RZ, 0x9d900000, !P0 ;  /* 0x9d900000ff1d7807 */ /* 0x000fe40004000000 */
[----:B------:R3:W-:Y:S01]  /*0e30*/  STL.128 [R19+-0x10], R12 ;  /* 0xfffff00c13007387 */ /* 0x0007e20000100c00 */
[----:B------:R-:W-:Y:S01]  /*0e40*/  SEL R28, RZ, 0x3782dace, !P1 ;  /* 0x3782daceff1c7807 */ /* 0x000fe20004800000 */
[----:B0-----:R-:W-:-:S02]  /*0e50*/  IMAD.MOV.U32 R8, RZ, RZ, -0x1 ;  /* 0xffffffffff087424 */ /* 0x001fc400078e00ff */
[----:B------:R-:W-:Y:S02]  /*0e60*/  IMAD.MOV.U32 R9, RZ, RZ, -0x1 ;  /* 0xffffffffff097424 */ /* 0x000fe400078e00ff */
[----:B------:R-:W-:Y:S02]  /*0e70*/  IMAD.MOV.U32 R10, RZ, RZ, -0x1 ;  /* 0xffffffffff0a7424 */ /* 0x000fe400078e00ff */
[----:B------:R-:W-:Y:S01]  /*0e80*/  IMAD.MOV.U32 R11, RZ, RZ, -0x1 ;  /* 0xffffffffff0b7424 */ /* 0x000fe200078e00ff */
[----:B---3--:R-:W-:Y:S01]  /*0e90*/  SEL R13, RZ, 0x3782dace, !P0 ;  /* 0x3782daceff0d7807 */ /* 0x008fe20004000000 */
[----:B------:R-:W-:Y:S02]  /*0ea0*/  IMAD.MOV.U32 R14, RZ, RZ, R25 ;  /* 0x000000ffff0e7224 */ /* 0x000fe400078e0019 */
[----:B------:R-:W-:Y:S01]  /*0eb0*/  VIADD R25, R18, 0x7 ;  /* 0x0000000712197836 */ /* 0x000fe20000000000 */
[----:B------:R-:W-:Y:S01]  /*0ec0*/  STL.128 [R2+-0x10], R8 ;  /* 0xfffff00802007387 */ /* 0x000fe20000100c00 */
[----:B------:R-:W-:-:S02]  /*0ed0*/  IMAD.MOV.U32 R12, RZ, RZ, R29 ;  /* 0x000000ffff0c7224 */ /* 0x000fc400078e001d */
[----:B------:R-:W-:Y:S01]  /*0ee0*/  IMAD.MOV.U32 R15, RZ, RZ, R28 ;  /* 0x000000ffff0f7224 */ /* 0x000fe200078e001c */
[-C--:B------:R-:W-:Y:S01]  /*0ef0*/  ISETP.NE.AND P1, PT, R25, R21.reuse, PT ;  /* 0x000000151900720c */ /* 0x080fe20003f25270 */
[C---:B------:R-:W-:Y:S02]  /*0f00*/  VIADD R28, R18.reuse, 0x6 ;  /* 0x00000006121c7836 */ /* 0x040fe40000000000 */
[----:B------:R-:W-:Y:S01]  /*0f10*/  VIADD R18, R18, 0x8 ;  /* 0x0000000812127836 */ /* 0x000fe20000000000 */
[----:B------:R-:W-:Y:S01]  /*0f20*/  SEL R25, RZ, 0x9d900000, !P1 ;  /* 0x9d900000ff197807 */ /* 0x000fe20004800000 */
[----:B------:R0:W-:Y:S01]  /*0f30*/  STL.128 [R19], R12 ;  /* 0x0000000c13007387 */ /* 0x0001e20000100c00 */
[----:B------:R-:W-:Y:S02]  /*0f40*/  ISETP.NE.AND P0, PT, R28, R21, PT ;  /* 0x000000151c00720c */ /* 0x000fe40003f05270 */
[----:B------:R-:W-:Y:S02]  /*0f50*/  SEL R28, RZ, 0x3782dace, !P1 ;  /* 0x3782daceff1c7807 */ /* 0x000fe40004800000 */
[----:B------:R-:W-:Y:S01]  /*0f60*/  SEL R29, RZ, 0x9d900000, !P0 ;  /* 0x9d900000ff1d7807 */ /* 0x000fe20004000000 */
[----:B0-----:R-:W-:Y:S01]  /*0f70*/  IMAD.MOV.U32 R14, RZ, RZ, R25 ;  /* 0x000000ffff0e7224 */ /* 0x001fe200078e0019 */
[----:B------:R-:W-:-:S03]  /*0f80*/  LOP3.LUT R25, R0, 0x7ffffff8, RZ, 0xc0, !PT ;  /* 0x7ffffff800197812 */ /* 0x000fc600078ec0ff */
[----:B------:R-:W-:Y:S01]  /*0f90*/  IMAD.MOV.U32 R12, RZ, RZ, R29 ;  /* 0x000000ffff0c7224 */ /* 0x000fe200078e001d */
[----:B------:R-:W-:Y:S01]  /*0fa0*/  SEL R13, RZ, 0x3782dace, !P0 ;  /* 0x3782daceff0d7807 */ /* 0x000fe20004000000 */
[----:B------:R-:W-:Y:S01]  /*0fb0*/  IMAD.MOV.U32 R15, RZ, RZ, R28 ;  /* 0x000000ffff0f7224 */ /* 0x000fe200078e001c */
[----:B------:R-:W-:-:S04]  /*0fc0*/  ISETP.NE.AND P0, PT, R18, R25, PT ;  /* 0x000000191200720c */ /* 0x000fc80003f05270 */
[----:B------:R0:W-:Y:S04]  /*0fd0*/  STL.128 [R19+0x10], R12 ;  /* 0x0000100c13007387 */ /* 0x0001e80000100c00 */
[----:B------:R3:W-:Y:S01]  /*0fe0*/  STL.128 [R2], R8 ;  /* 0x0000000802007387 */ /* 0x0007e20000100c00 */
[----:B0-----:R-:W-:Y:S02]  /*0ff0*/  VIADD R19, R19, 0x40 ;  /* 0x0000004013137836 */ /* 0x001fe40000000000 */
[----:B---3--:R-:W-:Y:S02]  /*1000*/  VIADD R2, R2, 0x20 ;  /* 0x0000002002027836 */ /* 0x008fe40000000000 */
[----:B------:R-:W-:Y:S05]  /*1010*/  @P0 BRA `(.L_x_52) ;  /* 0xfffffffc00180947 */ /* 0x000fea000383ffff */
[----:B-1----:R-:W-:Y:S05]  /*1020*/  BSYNC.RECONVERGENT B1 ;  /* 0x0000000000017941 */ /* 0x002fea0003800200 */
.L_x_51:
[----:B------:R-:W-:-:S07]  /*1030*/  IMAD.MOV.U32 R2, RZ, RZ, R25 ;  /* 0x000000ffff027224 */ /* 0x000fce00078e0019 */
.L_x_50:
[----:B------:R-:W-:-:S13]  /*1040*/  LOP3.LUT P0, R8, R0, 0x7, RZ, 0xc0, !PT ;  /* 0x0000000700087812 */ /* 0x000fda000780c0ff */
[----:B------:R-:W-:Y:S05]  /*1050*/  @!P0 BRA `(.L_x_53) ;  /* 0x0000000000f88947 */ /* 0x000fea0003800000 */
[----:B------:R-:W0:Y:S01]  /*1060*/  LDCU UR5, c[0x0][0x380] ;  /* 0x00007000ff0577ac */ /* 0x000e220008000800 */
[----:B------:R-:W-:-:S05]  /*1070*/  VIADD R8, R8, 0xffffffff ;  /* 0xffffffff08087836 */ /* 0x000fca0000000000 */
[----:B------:R-:W-:Y:S01]  /*1080*/  ISETP.GE.U32.AND P0, PT, R8, 0x3, PT ;  /* 0x000000030800780c */ /* 0x000fe20003f06070 */
[----:B0-----:R-:W-:-:S04]  /*1090*/  ULOP3.LUT UR5, UR5, 0x3, URZ, 0xc0, !UPT ;  /* 0x0000000305057892 */ /* 0x001fc8000f8ec0ff */
[----:B------:R-:W-:-:S08]  /*10a0*/  UISETP.NE.AND UP0, UPT, UR5, URZ, UPT ;  /* 0x000000ff0500728c */ /* 0x000fd0000bf05270 */
[----:B------:R-:W-:Y:S05]  /*10b0*/  @!P0 BRA `(.L_x_54) ;  /* 0x00000000006c8947 */ /* 0x000fea0003800000 */
[CC--:B------:R-:W-:Y:S01]  /*10c0*/  ISETP.NE.AND P0, PT, R2.reuse, R21.reuse, PT ;  /* 0x000000150200720c */ /* 0x0c0fe20003f05270 */
[C---:B------:R-:W-:Y:S02]  /*10d0*/  VIADD R8, R2.reuse, 0x1 ;  /* 0x0000000102087836 */ /* 0x040fe40000000000 */
[C---:B------:R-:W-:Y:S01]  /*10e0*/  VIADD R10, R2.reuse, 0x2 ;  /* 0x00000002020a7836 */ /* 0x040fe20000000000 */
[----:B------:R-:W-:Y:S01]  /*10f0*/  SEL R14, RZ, 0x9d900000, !P0 ;  /* 0x9d900000ff0e7807 */ /* 0x000fe20004000000 */
[C---:B------:R-:W-:Y:S01]  /*1100*/  VIADD R12, R2.reuse, 0x3 ;  /* 0x00000003020c7836 */ /* 0x040fe20000000000 */
[----:B------:R-:W-:Y:S01]  /*1110*/  SEL R15, RZ, 0x3782dace, !P0 ;  /* 0x3782daceff0f7807 */ /* 0x000fe20004000000 */
[----:B------:R-:W-:Y:S01]  /*1120*/  IMAD R19, R2, 0x8, R5 ;  /* 0x0000000802137824 */ /* 0x000fe200078e0205 */
[-C--:B------:R-:W-:Y:S01]  /*1130*/  ISETP.NE.AND P0, PT, R8, R21.reuse, PT ;  /* 0x000000150800720c */ /* 0x080fe20003f05270 */
[----:B------:R-:W-:Y:S01]  /*1140*/  IMAD R18, R2, 0x4, R4 ;  /* 0x0000000402127824 */ /* 0x000fe200078e0204 */
[-C--:B------:R-:W-:Y:S01]  /*1150*/  ISETP.NE.AND P1, PT, R10, R21.reuse, PT ;  /* 0x000000150a00720c */ /* 0x080fe20003f25270 */
[----:B------:R-:W-:Y:S01]  /*1160*/  IMAD.MOV.U32 R25, RZ, RZ, -0x1 ;  /* 0xffffffffff197424 */ /* 0x000fe200078e00ff */
[----:B------:R-:W-:Y:S01]  /*1170*/  ISETP.NE.AND P2, PT, R12, R21, PT ;  /* 0x000000150c00720c */ /* 0x000fe20003f45270 */
[----:B------:R0:W-:Y:S01]  /*1180*/  STL.64 [R19], R14 ;  /* 0x0000000e13007387 */ /* 0x0001e20000100a00 */
[----:B------:R-:W-:Y:S01]  /*1190*/  SEL R12, RZ, 0x9d900000, !P0 ;  /* 0x9d900000ff0c7807 */ /* 0x000fe20004000000 */
[----:B------:R-:W-:Y:S01]  /*11a0*/  VIADD R2, R2, 0x4 ;  /* 0x0000000402027836 */ /* 0x000fe20000000000 */
[----:B------:R-:W-:Y:S01]  /*11b0*/  SEL R13, RZ, 0x3782dace, !P0 ;  /* 0x3782daceff0d7807 */ /* 0x000fe20004000000 */
[----:B------:R0:W-:Y:S01]  /*11c0*/  STL [R18], R25 ;  /* 0x0000001912007387 */ /* 0x0001e20000100800 */
[----:B------:R-:W-:-:S02]  /*11d0*/  SEL R10, RZ, 0x9d900000, !P1 ;  /* 0x9d900000ff0a7807 */ /* 0x000fc40004800000 */
[----:B------:R-:W-:Y:S01]  /*11e0*/  SEL R11, RZ, 0x3782dace, !P1 ;  /* 0x3782daceff0b7807 */ /* 0x000fe20004800000 */
[----:B------:R0:W-:Y:S01]  /*11f0*/  STL.64 [R19+0x8], R12 ;  /* 0x0000080c13007387 */ /* 0x0001e20000100a00 */
[----:B------:R-:W-:Y:S02]  /*1200*/  SEL R8, RZ, 0x9d900000, !P2 ;  /* 0x9d900000ff087807 */ /* 0x000fe40005000000 */
[----:B------:R-:W-:Y:S01]  /*1210*/  SEL R9, RZ, 0x3782dace, !P2 ;  /* 0x3782daceff097807 */ /* 0x000fe20005000000 */
[----:B------:R0:W-:Y:S04]  /*1220*/  STL [R18+0x4], R25 ;  /* 0x0000041912007387 */ /* 0x0001e80000100800 */
[----:B------:R0:W-:Y:S04]  /*1230*/  STL.64 [R19+0x10], R10 ;  /* 0x0000100a13007387 */ /* 0x0001e80000100a00 */
[----:B------:R0:W-:Y:S04]  /*1240*/  STL [R18+0x8], R25 ;  /* 0x0000081912007387 */ /* 0x0001e80000100800 */
[----:B------:R0:W-:Y:S04]  /*1250*/  STL.64 [R19+0x18], R8 ;  /* 0x0000180813007387 */ /* 0x0001e80000100a00 */
[----:B------:R0:W-:Y:S02]  /*1260*/  STL [R18+0xc], R25 ;  /* 0x00000c1912007387 */ /* 0x0001e40000100800 */
.L_x_54:
[----:B------:R-:W-:Y:S05]  /*1270*/  BRA.U !UP0, `(.L_x_53) ;  /* 0x0000000108707547 */ /* 0x000fea000b800000 */
[----:B------:R-:W-:Y:S01]  /*1280*/  UISETP.NE.AND UP0, UPT, UR5, 0x1, UPT ;  /* 0x000000010500788c */ /* 0x000fe2000bf05270 */
[----:B------:R-:W-:-:S04]  /*1290*/  LOP3.LUT R0, R0, 0x1, RZ, 0xc0, !PT ;  /* 0x0000000100007812 */ /* 0x000fc800078ec0ff */
[----:B------:R-:W-:-:S04]  /*12a0*/  ISETP.NE.U32.AND P0, PT, R0, 0x1, PT ;  /* 0x000000010000780c */ /* 0x000fc80003f05070 */
[----:B------:R-:W-:Y:S09]  /*12b0*/  BRA.U !UP0, `(.L_x_55) ;  /* 0x00000001083c7547 */ /* 0x000ff2000b800000 */
[C---:B------:R-:W-:Y:S01]  /*12c0*/  VIADD R0, R2.reuse, 0x1 ;  /* 0x0000000102007836 */ /* 0x040fe20000000000 */
[CC--:B------:R-:W-:Y:S01]  /*12d0*/  ISETP.NE.AND P1, PT, R2.reuse, R21.reuse, PT ;  /* 0x000000150200720c */ /* 0x0c0fe20003f25270 */
[----:B0-----:R-:W-:Y:S02]  /*12e0*/  IMAD R13, R2, 0x8, R5 ;  /* 0x00000008020d7824 */ /* 0x001fe400078e0205 */
[----:B------:R-:W-:Y:S01]  /*12f0*/  IMAD.MOV.U32 R15, RZ, RZ, -0x1 ;  /* 0xffffffffff0f7424 */ /* 0x000fe200078e00ff */
[----:B------:R-:W-:Y:S01]  /*1300*/  ISETP.NE.AND P2, PT, R0, R21, PT ;  /* 0x000000150000720c */ /* 0x000fe20003f45270 */
[C---:B------:R-:W-:Y:S01]  /*1310*/  IMAD R0, R2.reuse, 0x4, R4 ;  /* 0x0000000402007824 */ /* 0x040fe200078e0204 */
[----:B------:R-:W-:Y:S01]  /*1320*/  SEL R8, RZ, 0x9d900000, !P1 ;  /* 0x9d900000ff087807 */ /* 0x000fe20004800000 */
[----:B------:R-:W-:Y:S01]  /*1330*/  VIADD R2, R2, 0x2 ;  /* 0x0000000202027836 */ /* 0x000fe20000000000 */
[----:B------:R-:W-:Y:S02]  /*1340*/  SEL R9, RZ, 0x3782dace, !P1 ;  /* 0x3782daceff097807 */ /* 0x000fe40004800000 */
[----:B------:R-:W-:-:S02]  /*1350*/  SEL R10, RZ, 0x9d900000, !P2 ;  /* 0x9d900000ff0a7807 */ /* 0x000fc40005000000 */
[----:B------:R-:W-:Y:S01]  /*1360*/  SEL R11, RZ, 0x3782dace, !P2 ;  /* 0x3782daceff0b7807 */ /* 0x000fe20005000000 */
[----:B------:R3:W-:Y:S04]  /*1370*/  STL.64 [R13], R8 ;  /* 0x000000080d007387 */ /* 0x0007e80000100a00 */
[----:B------:R3:W-:Y:S04]  /*1380*/  STL [R0], R15 ;  /* 0x0000000f00007387 */ /* 0x0007e80000100800 */
[----:B------:R3:W-:Y:S04]  /*1390*/  STL.64 [R13+0x8], R10 ;  /* 0x0000080a0d007387 */ /* 0x0007e80000100a00 */
[----:B------:R3:W-:Y:S02]  /*13a0*/  STL [R0+0x4], R15 ;  /* 0x0000040f00007387 */ /* 0x0007e40000100800 */
.L_x_55:
[----:B------:R-:W-:Y:S05]  /*13b0*/  @P0 BRA `(.L_x_53) ;  /* 0x0000000000200947 */ /* 0x000fea0003800000 */
[C---:B------:R-:W-:Y:S01]  /*13c0*/  ISETP.NE.AND P0, PT, R2.reuse, R21, PT ;  /* 0x000000150200720c */ /* 0x040fe20003f05270 */
[C---:B0--3--:R-:W-:Y:S02]  /*13d0*/  IMAD R11, R2.reuse, 0x8, R5 ;  /* 0x00000008020b7824 */ /* 0x049fe400078e0205 */
[----:B------:R-:W-:Y:S01]  /*13e0*/  IMAD R2, R2, 0x4, R4 ;  /* 0x0000000402027824 */ /* 0x000fe200078e0204 */
[----:B------:R-:W-:Y:S01]  /*13f0*/  SEL R8, RZ, 0x9d900000, !P0 ;  /* 0x9d900000ff087807 */ /* 0x000fe20004000000 */
[----:B------:R-:W-:Y:S01]  /*1400*/  IMAD.MOV.U32 R13, RZ, RZ, -0x1 ;  /* 0xffffffffff0d7424 */ /* 0x000fe200078e00ff */
[----:B------:R-:W-:-:S05]  /*1410*/  SEL R9, RZ, 0x3782dace, !P0 ;  /* 0x3782daceff097807 */ /* 0x000fca0004000000 */
[----:B------:R4:W-:Y:S04]  /*1420*/  STL.64 [R11], R8 ;  /* 0x000000080b007387 */ /* 0x0009e80000100a00 */
[----:B------:R4:W-:Y:S02]  /*1430*/  STL [R2], R13 ;  /* 0x0000000d02007387 */ /* 0x0009e40000100800 */
.L_x_53:
[----:B------:R-:W-:Y:S01]  /*1440*/  BSSY.RECONVERGENT B1, `(.L_x_49) ;  /* 0x000009f000017945 */ /* 0x000fe20003800200 */
[----:B----4-:R-:W-:-:S07]  /*1450*/  IMAD.MOV.U32 R2, RZ, RZ, RZ ;  /* 0x000000ffff027224 */ /* 0x010fce00078e00ff */
.L_x_69:
[----:B------:R-:W4:Y:S01]  /*1460*/  LDCU UR5, c[0x0][0x380] ;  /* 0x00007000ff0577ac */ /* 0x000f220008000800 */
[----:B0-----:R-:W-:Y:S02]  /*1470*/  IMAD.MOV.U32 R25, RZ, RZ, -0x62700000 ;  /* 0x9d900000ff197424 */ /* 0x001fe400078e00ff */
[----:B------:R-:W-:Y:S02]  /*1480*/  IMAD.MOV.U32 R19, RZ, RZ, 0x3782dace ;  /* 0x3782daceff137424 */ /* 0x000fe400078e00ff */
[----:B---3--:R-:W-:Y:S02]  /*1490*/  IMAD.MOV.U32 R15, RZ, RZ, -0x1 ;  /* 0xffffffffff0f7424 */ /* 0x008fe400078e00ff */
[----:B------:R-:W-:Y:S01]  /*14a0*/  IMAD.MOV.U32 R10, RZ, RZ, RZ ;  /* 0x000000ffff0a7224 */ /* 0x000fe200078e00ff */
[----:B----4-:R-:W-:-:S09]  /*14b0*/  UISETP.GE.U32.AND UP0, UPT, UR5, 0x4, UPT ;  /* 0x000000040500788c */ /* 0x010fd2000bf06070 */
[----:B------:R-:W-:Y:S05]  /*14c0*/  BRA.U !UP0, `(.L_x_56) ;  /* 0x0000000108e87547 */ /* 0x000fea000b800000 */
[----:B------:R-:W-:Y:S01]  /*14d0*/  BSSY.RECONVERGENT B2, `(.L_x_57) ;  /* 0x0000038000027945 */ /* 0x000fe20003800200 */
[----:B------:R-:W-:Y:S02]  /*14e0*/  IMAD.MOV.U32 R25, RZ, RZ, -0x62700000 ;  /* 0x9d900000ff197424 */ /* 0x000fe400078e00ff */
[----:B------:R-:W-:Y:S02]  /*14f0*/  IMAD.MOV.U32 R19, RZ, RZ, 0x3782dace ;  /* 0x3782daceff137424 */ /* 0x000fe400078e00ff */
[----:B------:R-:W-:Y:S02]  /*1500*/  IMAD.MOV.U32 R15, RZ, RZ, -0x1 ;  /* 0xffffffffff0f7424 */ /* 0x000fe400078e00ff */
[----:B------:R-:W-:-:S07]  /*1510*/  IMAD.MOV.U32 R0, RZ, RZ, RZ ;  /* 0x000000ffff007224 */ /* 0x000fce00078e00ff */
.L_x_58:
[----:B------:R-:W-:-:S05]  /*1520*/  IMAD.IADD R20, R1, 0x1, R0 ;  /* 0x0000000101147824 */ /* 0x000fca00078e0200 */
[----:B------:R-:W3:Y:S04]  /*1530*/  LDL.U8 R10, [R20+0x3e8] ;  /* 0x0003e800140a7983 */ /* 0x000ee80000100000 */
[----:B------:R-:W4:Y:S04]  /*1540*/  LDL.U8 R8, [R20+0x3e9] ;  /* 0x0003e90014087983 */ /* 0x000f280000100000 */
[----:B------:R-:W5:Y:S01]  /*1550*/  LDL.U8 R9, [R20+0x3ea] ;  /* 0x0003ea0014097983 */ /* 0x000f620000100000 */
[----:B------:R-:W-:-:S03]  /*1560*/  IMAD R14, R0, 0x8, R5 ;  /* 0x00000008000e7824 */ /* 0x000fc600078e0205 */
[----:B------:R-:W2:Y:S01]  /*1570*/  LDL.U8 R18, [R20+0x3eb] ;  /* 0x0003eb0014127983 */ /* 0x000ea20000100000 */
[----:B---3--:R-:W-:Y:S02]  /*1580*/  ISETP.NE.AND P6, PT, R10, RZ, PT ;  /* 0x000000ff0a00720c */ /* 0x008fe40003fc5270 */
[----:B----4-:R-:W-:-:S11]  /*1590*/  ISETP.NE.AND P3, PT, R8, RZ, PT ;  /* 0x000000ff0800720c */ /* 0x010fd60003f65270 */
[----:B------:R-:W3:Y:S01]  /*15a0*/  @!P6 LDL.64 R12, [R14] ;  /* 0x000000000e0ce983 */ /* 0x000ee20000100a00 */
[----:B-----5:R-:W-:-:S03]  /*15b0*/  ISETP.NE.AND P4, PT, R9, RZ, PT ;  /* 0x000000ff0900720c */ /* 0x020fc60003f85270 */
[----:B------:R-:W4:Y:S10]  /*15c0*/  @!P3 LDL.64 R8, [R14+0x8] ;  /* 0x000008000e08b983 */ /* 0x000f340000100a00 */
[----:B------:R-:W5:Y:S01]  /*15d0*/  @!P4 LDL.64 R10, [R14+0x10] ;  /* 0x000010000e0ac983 */ /* 0x000f620000100a00 */
[----:B---3--:R-:W-:-:S02]  /*15e0*/  @!P6 ISETP.LT.U32.AND P0, PT, R12, R25, PT ;  /* 0x000000190c00e20c */ /* 0x008fc40003f01070 */
[C---:B------:R-:W-:Y:S02]  /*15f0*/  @!P6 ISETP.GE.U32.AND P1, PT, R12.reuse, R25, PT ;  /* 0x000000190c00e20c */ /* 0x040fe40003f26070 */
[CC--:B------:R-:W-:Y:S02]  /*1600*/  @!P6 ISETP.LT.AND.EX P0, PT, R13.reuse, R19.reuse, PT, P0 ;  /* 0x000000130d00e20c */ /* 0x0c0fe40003f01300 */
[C---:B------:R-:W-:Y:S02]  /*1610*/  @!P6 ISETP.GE.AND.EX P1, PT, R13.reuse, R19, PT, P1 ;  /* 0x000000130d00e20c */ /* 0x040fe40003f26310 */
[----:B------:R-:W-:Y:S02]  /*1620*/  @!P6 SEL R25, R12, R25, P0 ;  /* 0x000000190c19e207 */ /* 0x000fe40000000000 */
[----:B------:R-:W-:Y:S02]  /*1630*/  @!P6 SEL R19, R13, R19, P0 ;  /* 0x000000130d13e207 */ /* 0x000fe40000000000 */
[----:B----4-:R-:W-:-:S02]  /*1640*/  @!P3 ISETP.LT.U32.AND P0, PT, R8, R25, PT ;  /* 0x000000190800b20c */ /* 0x010fc40003f01070 */
[C---:B------:R-:W-:Y:S02]  /*1650*/  @!P3 ISETP.GE.U32.AND P2, PT, R8.reuse, R25, PT ;  /* 0x000000190800b20c */ /* 0x040fe40003f46070 */
[CC--:B------:R-:W-:Y:S02]  /*1660*/  @!P3 ISETP.LT.AND.EX P0, PT, R9.reuse, R19.reuse, PT, P0 ;  /* 0x000000130900b20c */ /* 0x0c0fe40003f01300 */
[C---:B------:R-:W-:Y:S02]  /*1670*/  @!P3 ISETP.GE.AND.EX P2, PT, R9.reuse, R19, PT, P2 ;  /* 0x000000130900b20c */ /* 0x040fe40003f46320 */
[----:B------:R-:W-:Y:S02]  /*1680*/  @!P3 SEL R25, R8, R25, P0 ;  /* 0x000000190819b207 */ /* 0x000fe40000000000 */
[----:B------:R-:W-:Y:S02]  /*1690*/  @!P3 SEL R19, R9, R19, P0 ;  /* 0x000000130913b207 */ /* 0x000fe40000000000 */
[----:B-----5:R-:W-:-:S02]  /*16a0*/  @!P4 ISETP.LT.U32.AND P5, PT, R10, R25, PT ;  /* 0x000000190a00c20c */ /* 0x020fc40003fa1070 */
[----:B------:R-:W-:Y:S02]  /*16b0*/  PLOP3.LUT P0, PT, PT, PT, PT, 0x80, 0x8 ;  /* 0x000000000008781c */ /* 0x000fe40003f0f070 */
[----:B------:R-:W-:Y:S02]  /*16c0*/  @!P3 PLOP3.LUT P0, PT, P2, PT, PT, 0x80, 0x8 ;  /* 0x000000000008b81c */ /* 0x000fe4000170f070 */
[C---:B------:R-:W-:Y:S02]  /*16d0*/  @!P4 ISETP.GE.U32.AND P2, PT, R10.reuse, R25, PT ;  /* 0x000000190a00c20c */ /* 0x040fe40003f46070 */
[CC--:B------:R-:W-:Y:S02]  /*16e0*/  @!P4 ISETP.LT.AND.EX P5, PT, R11.reuse, R19.reuse, PT, P5 ;  /* 0x000000130b00c20c */ /* 0x0c0fe40003fa1350 */
[----:B------:R-:W-:Y:S02]  /*16f0*/  @!P4 ISETP.GE.AND.EX P2, PT, R11, R19, PT, P2 ;  /* 0x000000130b00c20c */ /* 0x000fe40003f46320 */
[----:B------:R-:W-:-:S02]  /*1700*/  @!P4 SEL R25, R10, R25, P5 ;  /* 0x000000190a19c207 */ /* 0x000fc40002800000 */
[----:B------:R-:W-:Y:S02]  /*1710*/  @!P4 SEL R19, R11, R19, P5 ;  /* 0x000000130b13c207 */ /* 0x000fe40002800000 */
[----:B--2---:R-:W-:-:S13]  /*1720*/  ISETP.NE.AND P5, PT, R18, RZ, PT ;  /* 0x000000ff1200720c */ /* 0x004fda0003fa5270 */
[----:B------:R-:W2:Y:S01]  /*1730*/  @!P5 LDL.64 R8, [R14+0x18] ;  /* 0x000018000e08d983 */ /* 0x000ea20000100a00 */
[C---:B------:R-:W-:Y:S02]  /*1740*/  @!P6 SEL R15, R0.reuse, R15, !P1 ;  /* 0x0000000f000fe207 */ /* 0x040fe40004800000 */
[----:B------:R-:W-:Y:S02]  /*1750*/  PLOP3.LUT P1, PT, PT, PT, PT, 0x80, 0x8 ;  /* 0x000000000008781c */ /* 0x000fe40003f2f070 */
[----:B------:R-:W-:Y:S01]  /*1760*/  @!P4 PLOP3.LUT P1, PT, P2, PT, PT, 0x80, 0x8 ;  /* 0x000000000008c81c */ /* 0x000fe2000172f070 */
[----:B------:R-:W-:Y:S01]  /*1770*/  @!P0 VIADD R15, R0, 0x1 ;  /* 0x00000001000f8836 */ /* 0x000fe20000000000 */
[----:B------:R-:W-:-:S11]  /*1780*/  PLOP3.LUT P0, PT, PT, PT, PT, 0x80, 0x8 ;  /* 0x000000000008781c */ /* 0x000fd60003f0f070 */
[----:B------:R-:W-:Y:S01]  /*1790*/  @!P1 VIADD R15, R0, 0x2 ;  /* 0x00000002000f9836 */ /* 0x000fe20000000000 */
[----:B--2---:R-:W-:-:S04]  /*17a0*/  @!P5 ISETP.GE.U32.AND P2, PT, R8, R25, PT ;  /* 0x000000190800d20c */ /* 0x004fc80003f46070 */
[----:B------:R-:W-:-:S04]  /*17b0*/  @!P5 ISETP.GE.AND.EX P2, PT, R9, R19, PT, P2 ;  /* 0x000000130900d20c */ /* 0x000fc80003f46320 */
[----:B------:R-:W-:Y:S02]  /*17c0*/  @!P5 PLOP3.LUT P0, PT, P2, PT, PT, 0x80, 0x8 ;  /* 0x000000000008d81c */ /* 0x000fe4000170f070 */
[----:B------:R-:W-:-:S11]  /*17d0*/  @!P5 ISETP.LT.U32.AND P1, PT, R8, R25, PT ;  /* 0x000000190800d20c */ /* 0x000fd60003f21070 */
[C---:B------:R-:W-:Y:S02]  /*17e0*/  @!P0 VIADD R15, R0.reuse, 0x3 ;  /* 0x00000003000f8836 */ /* 0x040fe40000000000 */
[----:B------:R-:W-:Y:S01]  /*17f0*/  VIADD R0, R0, 0x4 ;  /* 0x0000000400007836 */ /* 0x000fe20000000000 */
[----:B------:R-:W-:-:S04]  /*1800*/  @!P5 ISETP.LT.AND.EX P0, PT, R9, R19, PT, P1 ;  /* 0x000000130900d20c */ /* 0x000fc80003f01310 */
[----:B------:R-:W-:Y:S02]  /*1810*/  ISETP.NE.AND P1, PT, R0, UR4, PT ;  /* 0x0000000400007c0c */ /* 0x000fe4000bf25270 */
[----:B------:R-:W-:Y:S02]  /*1820*/  @!P5 SEL R25, R8, R25, P0 ;  /* 0x000000190819d207 */ /* 0x000fe40000000000 */
[----:B------:R-:W-:-:S09]  /*1830*/  @!P5 SEL R19, R9, R19, P0 ;  /* 0x000000130913d207 */ /* 0x000fd20000000000 */
[----:B------:R-:W-:Y:S05]  /*1840*/  @P1 BRA `(.L_x_58) ;  /* 0xfffffffc00341947 */ /* 0x000fea000383ffff */
[----:B-1----:R-:W-:Y:S05]  /*1850*/  BSYNC.RECONVERGENT B2 ;  /* 0x0000000000027941 */ /* 0x002fea0003800200 */
.L_x_57:
[----:B------:R-:W-:-:S07]  /*1860*/  IMAD.U32 R10, RZ, RZ, UR4 ;  /* 0x00000004ff0a7e24 */ /* 0x000fce000f8e00ff */
.L_x_56:
[----:B------:R-:W0:Y:S02]  /*1870*/  LDC R0, c[0x0][0x380] ;  /* 0x0000e000ff007b82 */ /* 0x000e240000000800 */
[----:B0-----:R-:W-:Y:S01]  /*1880*/  LOP3.LUT R13, R0, 0x3, RZ, 0xc0, !PT ;  /* 0x00000003000d7812 */ /* 0x001fe200078ec0ff */
[----:B------:R-:W-:-:S03]  /*1890*/  IMAD.MOV.U32 R0, RZ, RZ, R15 ;  /* 0x000000ffff007224 */ /* 0x000fc600078e000f */
[----:B------:R-:W-:-:S13]  /*18a0*/  ISETP.NE.AND P0, PT, R13, RZ, PT ;  /* 0x000000ff0d00720c */ /* 0x000fda0003f05270 */
[----:B------:R-:W-:Y:S05]  /*18b0*/  @!P0 BRA `(.L_x_59) ;  /* 0x0000000000b48947 */ /* 0x000fea0003800000 */
[----:B------:R-:W-:-:S05]  /*18c0*/  IMAD.IADD R12, R1, 0x1, R10 ;  /* 0x00000001010c7824 */ /* 0x000fca00078e020a */
[----:B------:R-:W3:Y:S01]  /*18d0*/  LDL.U8 R8, [R12+0x3e8] ;  /* 0x0003e8000c087983 */ /* 0x000ee20000100000 */
[----:B------:R-:W-:Y:S01]  /*18e0*/  BSSY.RECONVERGENT B2, `(.L_x_60) ;  /* 0x000000d000027945 */ /* 0x000fe20003800200 */
[----:B------:R-:W-:Y:S01]  /*18f0*/  ISETP.NE.AND P2, PT, R13, 0x1, PT ;  /* 0x000000010d00780c */ /* 0x000fe20003f45270 */
[----:B------:R-:W-:Y:S01]  /*1900*/  IMAD R11, R10, 0x8, R5 ;  /* 0x000000080a0b7824 */ /* 0x000fe200078e0205 */
[----:B---3--:R-:W-:-:S13]  /*1910*/  ISETP.NE.AND P0, PT, R8, RZ, PT ;  /* 0x000000ff0800720c */ /* 0x008fda0003f05270 */
[----:B------:R-:W-:Y:S05]  /*1920*/  @P0 BRA `(.L_x_61) ;  /* 0x0000000000200947 */ /* 0x000fea0003800000 */
[----:B------:R-:W3:Y:S02]  /*1930*/  LDL.64 R8, [R11] ;  /* 0x000000000b087983 */ /* 0x000ee40000100a00 */
[CC--:B---3--:R-:W-:Y:S02]  /*1940*/  ISETP.GE.U32.AND P0, PT, R8.reuse, R25.reuse, PT ;  /* 0x000000190800720c */ /* 0x0c8fe40003f06070 */
[----:B------:R-:W-:Y:S02]  /*1950*/  ISETP.LT.U32.AND P1, PT, R8, R25, PT ;  /* 0x000000190800720c */ /* 0x000fe40003f21070 */
[CC--:B------:R-:W-:Y:S02]  /*1960*/  ISETP.GE.AND.EX P0, PT, R9.reuse, R19.reuse, PT, P0 ;  /* 0x000000130900720c */ /* 0x0c0fe40003f06300 */
[----:B------:R-:W-:Y:S02]  /*1970*/  ISETP.LT.AND.EX P1, PT, R9, R19, PT, P1 ;  /* 0x000000130900720c */ /* 0x000fe40003f21310 */
[----:B------:R-:W-:-:S02]  /*1980*/  SEL R0, R10, R0, !P0 ;  /* 0x000000000a007207 */ /* 0x000fc40004000000 */
[----:B------:R-:W-:Y:S02]  /*1990*/  SEL R25, R8, R25, P1 ;  /* 0x0000001908197207 */ /* 0x000fe40000800000 */
[----:B------:R-:W-:-:S07]  /*19a0*/  SEL R19, R9, R19, P1 ;  /* 0x0000001309137207 */ /* 0x000fce0000800000 */
.L_x_61:
[----:B-1----:R-:W-:Y:S05]  /*19b0*/  BSYNC.RECONVERGENT B2 ;  /* 0x0000000000027941 */ /* 0x002fea0003800200 */
.L_x_60:
[----:B------:R-:W-:Y:S04]  /*19c0*/  BSSY.RECONVERGENT B2, `(.L_x_59) ;  /* 0x000001c000027945 */ /* 0x000fe80003800200 */
[----:B------:R-:W-:Y:S05]  /*19d0*/  @!P2 BRA `(.L_x_62) ;  /* 0x000000000068a947 */ /* 0x000fea0003800000 */
[----:B------:R-:W3:Y:S01]  /*19e0*/  LDL.U8 R8, [R12+0x3e9] ;  /* 0x0003e9000c087983 */ /* 0x000ee20000100000 */
[----:B------:R-:W-:Y:S01]  /*19f0*/  BSSY.RECONVERGENT B3, `(.L_x_63) ;  /* 0x000000c000037945 */ /* 0x000fe20003800200 */
[----:B------:R-:W-:Y:S02]  /*1a00*/  ISETP.NE.AND P2, PT, R13, 0x2, PT ;  /* 0x000000020d00780c */ /* 0x000fe40003f45270 */
[----:B---3--:R-:W-:-:S13]  /*1a10*/  ISETP.NE.AND P0, PT, R8, RZ, PT ;  /* 0x000000ff0800720c */ /* 0x008fda0003f05270 */
[----:B------:R-:W-:Y:S05]  /*1a20*/  @P0 BRA `(.L_x_64) ;  /* 0x0000000000200947 */ /* 0x000fea0003800000 */
[----:B------:R-:W3:Y:S02]  /*1a30*/  LDL.64 R8, [R11+0x8] ;  /* 0x000008000b087983 */ /* 0x000ee40000100a00 */
[CC--:B---3--:R-:W-:Y:S02]  /*1a40*/  ISETP.GE.U32.AND P0, PT, R8.reuse, R25.reuse, PT ;  /* 0x000000190800720c */ /* 0x0c8fe40003f06070 */
[----:B------:R-:W-:Y:S02]  /*1a50*/  ISETP.LT.U32.AND P1, PT, R8, R25, PT ;  /* 0x000000190800720c */ /* 0x000fe40003f21070 */
[CC--:B------:R-:W-:Y:S02]  /*1a60*/  ISETP.GE.AND.EX P0, PT, R9.reuse, R19.reuse, PT, P0 ;  /* 0x000000130900720c */ /* 0x0c0fe40003f06300 */
[----:B------:R-:W-:-:S04]  /*1a70*/  ISETP.LT.AND.EX P1, PT, R9, R19, PT, P1 ;  /* 0x000000130900720c */ /* 0x000fc80003f21310 */
[----:B------:R-:W-:Y:S02]  /*1a80*/  SEL R25, R8, R25, P1 ;  /* 0x0000001908197207 */ /* 0x000fe40000800000 */
[----:B------:R-:W-:-:S05]  /*1a90*/  SEL R19, R9, R19, P1 ;  /* 0x0000001309137207 */ /* 0x000fca0000800000 */
[----:B------:R-:W-:-:S07]  /*1aa0*/  @!P0 VIADD R0, R10, 0x1 ;  /* 0x000000010a008836 */ /* 0x000fce0000000000 */
.L_x_64:
[----:B------:R-:W-:Y:S05]  /*1ab0*/  BSYNC.RECONVERGENT B3 ;  /* 0x0000000000037941 */ /* 0x000fea0003800200 */
.L_x_63:
[----:B------:R-:W-:Y:S05]  /*1ac0*/  @!P2 BRA `(.L_x_62) ;  /* 0x00000000002ca947 */ /* 0x000fea0003800000 */
[----:B------:R-:W3:Y:S02]  /*1ad0*/  LDL.U8 R8, [R12+0x3ea] ;  /* 0x0003ea000c087983 */ /* 0x000ee40000100000 */
        /* <DEDUP_REMOVED lines=10> */
.L_x_62:
[----:B------:R-:W-:Y:S05]  /*1b80*/  BSYNC.RECONVERGENT B2 ;  /* 0x0000000000027941 */ /* 0x000fea0003800200 */
.L_x_59:
[----:B------:R-:W-:Y:S02]  /*1b90*/  ISETP.EQ.U32.AND P1, PT, R25, -0x62700000, PT ;  /* 0x9d9000001900780c */ /* 0x000fe40003f22070 */
[----:B------:R-:W-:-:S04]  /*1ba0*/  ISETP.NE.AND P0, PT, R0, -0x1, PT ;  /* 0xffffffff0000780c */ /* 0x000fc80003f05270 */
[----:B------:R-:W-:-:S13]  /*1bb0*/  ISETP.EQ.OR.EX P0, PT, R19, 0x3782dace, !P0, P1 ;  /* 0x3782dace1300780c */ /* 0x000fda0004702710 */
[----:B------:R-:W-:Y:S05]  /*1bc0*/  @P0 BRA `(.L_x_65) ;  /* 0x0000000000980947 */ /* 0x000fea0003800000 */
[----:B------:R-:W0:Y:S02]  /*1bd0*/  LDC.64 R8, c[0x0][0x3d8] ;  /* 0x0000f600ff087b82 */ /* 0x000e240000000a00 */
[----:B0-----:R-:W-:-:S06]  /*1be0*/  IMAD.WIDE R10, R0, 0x4, R8 ;  /* 0x00000004000a7825 */ /* 0x001fcc00078e0208 */
[----:B------:R-:W0:Y:S01]  /*1bf0*/  LDC.64 R8, c[0x0][0x3d0] ;  /* 0x0000f400ff087b82 */ /* 0x000e220000000a00 */
[----:B------:R-:W3:Y:S01]  /*1c00*/  LDG.E R10, desc[UR6][R10.64] ;  /* 0x000000060a0a7981 */ /* 0x000ee2000c1e1900 */
[----:B------:R-:W-:Y:S01]  /*1c10*/  BSSY.RECONVERGENT B2, `(.L_x_66) ;  /* 0x000001a000027945 */ /* 0x000fe20003800200 */
[----:B---3--:R-:W-:-:S13]  /*1c20*/  ISETP.GE.AND P0, PT, R10, 0x1, PT ;  /* 0x000000010a00780c */ /* 0x008fda0003f06270 */
[----:B0-----:R-:W-:Y:S05]  /*1c30*/  @!P0 BRA `(.L_x_67) ;  /* 0x00000000005c8947 */ /* 0x001fea0003800000 */
[----:B------:R-:W-:-:S05]  /*1c40*/  IMAD.WIDE R8, R0, 0x4, R8 ;  /* 0x0000000400087825 */ /* 0x000fca00078e0208 */
[----:B------:R-:W3:Y:S01]  /*1c50*/  LDG.E R19, desc[UR6][R8.64] ;  /* 0x0000000608137981 */ /* 0x000ee2000c1e1900 */
[----:B------:R-:W-:Y:S02]  /*1c60*/  IMAD R15, R0, 0x8, R5 ;  /* 0x00000008000f7824 */ /* 0x000fe400078e0205 */
[----:B---3--:R-:W-:-:S07]  /*1c70*/  IMAD.IADD R14, R10, 0x1, R19 ;  /* 0x000000010a0e7824 */ /* 0x008fce00078e0213 */
.L_x_68:
[----:B------:R-:W0:Y:S01]  /*1c80*/  LDC.64 R8, c[0x0][0x3c0] ;  /* 0x0000f000ff087b82 */ /* 0x000e220000000a00 */
[----:B------:R-:W3:Y:S01]  /*1c90*/  LDL R11, [R15] ;  /* 0x000000000f0b7983 */ /* 0x000ee20000100800 */
[----:B0-----:R-:W-:-:S06]  /*1ca0*/  IMAD.WIDE R12, R19, 0x4, R8 ;  /* 0x00000004130c7825 */ /* 0x001fcc00078e0208 */
[----:B------:R-:W0:Y:S01]  /*1cb0*/  LDC.64 R8, c[0x0][0x3c8] ;  /* 0x0000f200ff087b82 */ /* 0x000e220000000a00 */
[----:B------:R-:W4:Y:S01]  /*1cc0*/  LDG.E R12, desc[UR6][R12.64] ;  /* 0x000000060c0c7981 */ /* 0x000f22000c1e1900 */
[----:B0-----:R-:W-:-:S06]  /*1cd0*/  IMAD.WIDE R28, R19, 0x4, R8 ;  /* 0x00000004131c7825 */ /* 0x001fcc00078e0208 */
[----:B------:R-:W3:Y:S01]  /*1ce0*/  LDG.E R28, desc[UR6][R28.64] ;  /* 0x000000061c1c7981 */ /* 0x000ee2000c1e1900 */
[----:B----4-:R-:W-:-:S05]  /*1cf0*/  IMAD R25, R12, 0x8, R5 ;  /* 0x000000080c197824 */ /* 0x010fca00078e0205 */
[----:B------:R-:W4:Y:S01]  /*1d00*/  LDL.64 R8, [R25] ;  /* 0x0000000019087983 */ /* 0x000f220000100a00 */
[----:B---3--:R-:W-:-:S05]  /*1d10*/  IMAD.IADD R10, R28, 0x1, R11 ;  /* 0x000000011c0a7824 */ /* 0x008fca00078e020b */
[----:B------:R-:W-:Y:S01]  /*1d20*/  SHF.R.S32.HI R11, RZ, 0x1f, R10 ;  /* 0x0000001fff0b7819 */ /* 0x000fe2000001140a */
[----:B------:R-:W-:Y:S01]  /*1d30*/  VIADD R19, R19, 0x1 ;  /* 0x0000000113137836 */ /* 0x000fe20000000000 */
[----:B----4-:R-:W-:-:S04]  /*1d40*/  ISETP.GT.U32.AND P0, PT, R8, R10, PT ;  /* 0x0000000a0800720c */ /* 0x010fc80003f04070 */
[----:B------:R-:W-:-:S13]  /*1d50*/  ISETP.GT.AND.EX P0, PT, R9, R11, PT, P0 ;  /* 0x0000000b0900720c */ /* 0x000fda0003f04300 */
[----:B------:R-:W-:-:S05]  /*1d60*/  @P0 IMAD R9, R12, 0x4, R4 ;  /* 0x000000040c090824 */ /* 0x000fca00078e0204 */
[----:B------:R0:W-:Y:S04]  /*1d70*/  @P0 STL [R9], R0 ;  /* 0x0000000009000387 */ /* 0x0001e80000100800 */
[----:B------:R0:W-:Y:S01]  /*1d80*/  @P0 STL.64 [R25], R10 ;  /* 0x0000000a19000387 */ /* 0x0001e20000100a00 */
[----:B------:R-:W-:-:S13]  /*1d90*/  ISETP.GE.AND P0, PT, R19, R14, PT ;  /* 0x0000000e1300720c */ /* 0x000fda0003f06270 */
[----:B0-----:R-:W-:Y:S05]  /*1da0*/  @!P0 BRA `(.L_x_68) ;  /* 0xfffffffc00b48947 */ /* 0x001fea000383ffff */
.L_x_67:
[----:B-1----:R-:W-:Y:S05]  /*1db0*/  BSYNC.RECONVERGENT B2 ;  /* 0x0000000000027941 */ /* 0x002fea0003800200 */
.L_x_66:
[----:B------:R-:W0:Y:S01]  /*1dc0*/  LDCU UR5, c[0x0][0x380] ;  /* 0x00007000ff0577ac */ /* 0x000e220008000800 */
[----:B------:R-:W-:Y:S02]  /*1dd0*/  IMAD.MOV.U32 R8, RZ, RZ, 0x1 ;  /* 0x00000001ff087424 */ /* 0x000fe400078e00ff */
[----:B------:R-:W-:Y:S02]  /*1de0*/  IMAD.IADD R0, R1, 0x1, R0 ;  /* 0x0000000101007824 */ /* 0x000fe400078e0200 */
[----:B------:R-:W-:-:S03]  /*1df0*/  VIADD R2, R2, 0x1 ;  /* 0x0000000102027836 */ /* 0x000fc60000000000 */
[----:B------:R4:W-:Y:S02]  /*1e00*/  STL.U8 [R0+0x3e8], R8 ;  /* 0x0003e80800007387 */ /* 0x0009e40000100000 */
[----:B0-----:R-:W-:-:S13]  /*1e10*/  ISETP.NE.AND P0, PT, R2, UR5, PT ;  /* 0x0000000502007c0c */ /* 0x001fda000bf05270 */
[----:B----4-:R-:W-:Y:S05]  /*1e20*/  @P0 BRA `(.L_x_69) ;  /* 0xfffffff4008c0947 */ /* 0x010fea000383ffff */
.L_x_65:
[----:B-1----:R-:W-:Y:S05]  /*1e30*/  BSYNC.RECONVERGENT B1 ;  /* 0x0000000000017941 */ /* 0x002fea0003800200 */
.L_x_49:
[----:B------:R-:W0:Y:S01]  /*1e40*/  LDC R2, c[0x0][0x384] ;  /* 0x0000e100ff027b82 */ /* 0x000e220000000800 */
[----:B------:R-:W-:Y:S02]  /*1e50*/  IMAD.MOV.U32 R12, RZ, RZ, -0x1 ;  /* 0xffffffffff0c7424 */ /* 0x000fe400078e00ff */
[----:B------:R-:W-:Y:S01]  /*1e60*/  IMAD.MOV.U32 R0, RZ, RZ, -0x1 ;  /* 0xffffffffff007424 */ /* 0x000fe200078e00ff */
[----:B0-----:R-:W-:-:S13]  /*1e70*/  ISETP.GE.AND P2, PT, R2, 0x1, PT ;  /* 0x000000010200780c */ /* 0x001fda0003f46270 */
[----:B------:R-:W-:Y:S05]  /*1e80*/  @!P2 BRA `(.L_x_70) ;  /* 0x00000008009ca947 */ /* 0x000fea0003800000 */
[----:B------:R-:W-:Y:S01]  /*1e90*/  ISETP.GE.U32.AND P0, PT, R2, 0x4, PT ;  /* 0x000000040200780c */ /* 0x000fe20003f06070 */
[----:B------:R-:W-:Y:S02]  /*1ea0*/  IMAD.MOV.U32 R13, RZ, RZ, RZ ;  /* 0x000000ffff0d7224 */ /* 0x000fe400078e00ff */
[----:B------:R-:W-:Y:S02]  /*1eb0*/  IMAD.MOV.U32 R25, RZ, RZ, -0x62700000 ;  /* 0x9d900000ff197424 */ /* 0x000fe400078e00ff */
[----:B------:R-:W-:Y:S02]  /*1ec0*/  IMAD.MOV.U32 R19, RZ, RZ, 0x3782dace ;  /* 0x3782daceff137424 */ /* 0x000fe400078e00ff */
[----:B------:R-:W-:Y:S02]  /*1ed0*/  IMAD.MOV.U32 R0, RZ, RZ, -0x1 ;  /* 0xffffffffff007424 */ /* 0x000fe400078e00ff */
[----:B------:R-:W-:-:S04]  /*1ee0*/  IMAD.MOV.U32 R14, RZ, RZ, -0x1 ;  /* 0xffffffffff0e7424 */ /* 0x000fc800078e00ff */
[----:B------:R-:W-:Y:S05]  /*1ef0*/  @!P0 BRA `(.L_x_71) ;  /* 0x0000000400748947 */ /* 0x000fea0003800000 */
[----:B------:R-:W-:Y:S01]  /*1f00*/  BSSY.RECONVERGENT B1, `(.L_x_71) ;  /* 0x000005c000017945 */ /* 0x000fe20003800200 */
[----:B------:R-:W-:Y:S02]  /*1f10*/  IMAD.MOV.U32 R2, RZ, RZ, RZ ;  /* 0x000000ffff027224 */ /* 0x000fe400078e00ff */
[----:B------:R-:W-:Y:S02]  /*1f20*/  IMAD.MOV.U32 R25, RZ, RZ, -0x62700000 ;  /* 0x9d900000ff197424 */ /* 0x000fe400078e00ff */
[----:B------:R-:W-:Y:S02]  /*1f30*/  IMAD.MOV.U32 R19, RZ, RZ, 0x3782dace ;  /* 0x3782daceff137424 */ /* 0x000fe400078e00ff */
[----:B------:R-:W-:-:S07]  /*1f40*/  IMAD.MOV.U32 R0, RZ, RZ, -0x1 ;  /* 0xffffffffff007424 */ /* 0x000fce00078e00ff */
.L_x_80:
[----:B------:R-:W-:Y:S01]  /*1f50*/  IMAD.IADD R18, R1, 0x1, R2 ;  /* 0x0000000101127824 */ /* 0x000fe200078e0202 */
[----:B------:R-:W0:Y:S04]  /*1f60*/  LDC.64 R8, c[0x0][0x3a8] ;  /* 0x0000ea00ff087b82 */ /* 0x000e280000000a00 */
[----:B------:R-:W3:Y:S04]  /*1f70*/  LDL.U8 R20, [R18] ;  /* 0x0000000012147983 */ /* 0x000ee80000100000 */
[----:B-----5:R-:W4:Y:S01]  /*1f80*/  LDL.U8 R12, [R18+0x1] ;  /* 0x00000100120c7983 */ /* 0x020f220000100000 */
[----:B------:R-:W5:Y:S03]  /*1f90*/  LDC.64 R10, c[0x0][0x3b0] ;  /* 0x0000ec00ff0a7b82 */ /* 0x000f660000000a00 */
[----:B------:R-:W2:Y:S04]  /*1fa0*/  LDL.U8 R13, [R18+0x2] ;  /* 0x00000200120d7983 */ /* 0x000ea80000100000 */
[----:B------:R-:W2:Y:S01]  /*1fb0*/  LDL.U8 R15, [R18+0x3] ;  /* 0x00000300120f7983 */ /* 0x000ea20000100000 */
[----:B------:R-:W-:Y:S01]  /*1fc0*/  BSSY.RECONVERGENT B2, `(.L_x_72) ;  /* 0x0000015000027945 */ /* 0x000fe20003800200 */
[----:B0-----:R-:W-:-:S04]  /*1fd0*/  IMAD.WIDE.U32 R8, R2, 0x4, R8 ;  /* 0x0000000402087825 */ /* 0x001fc800078e0008 */
[----:B-----5:R-:W-:Y:S01]  /*1fe0*/  IMAD.WIDE.U32 R10, R2, 0x4, R10 ;  /* 0x00000004020a7825 */ /* 0x020fe200078e000a */
[----:B---3--:R-:W-:Y:S02]  /*1ff0*/  ISETP.NE.AND P0, PT, R20, RZ, PT ;  /* 0x000000ff1400720c */ /* 0x008fe40003f05270 */
[----:B----4-:R-:W-:Y:S02]  /*2000*/  ISETP.NE.AND P5, PT, R12, RZ, PT ;  /* 0x000000ff0c00720c */ /* 0x010fe40003fa5270 */
[----:B--2---:R-:W-:Y:S02]  /*2010*/  ISETP.NE.AND P4, PT, R13, RZ, PT ;  /* 0x000000ff0d00720c */ /* 0x004fe40003f85270 */
[----:B------:R-:W-:-:S07]  /*2020*/  ISETP.NE.AND P3, PT, R15, RZ, PT ;  /* 0x000000ff0f00720c */ /* 0x000fce0003f65270 */
[----:B------:R-:W-:Y:S06]  /*2030*/  @P0 BRA `(.L_x_73) ;  /* 0x0000000000340947 */ /* 0x000fec0003800000 */
[----:B------:R-:W2:Y:S04]  /*2040*/  LDG.E R15, desc[UR6][R8.64] ;  /* 0x00000006080f7981 */ /* 0x000ea8000c1e1900 */
[----:B------:R-:W3:Y:S02]  /*2050*/  ATOMG.E.OR.STRONG.GPU PT, R12, desc[UR6][R10.64], RZ ;  /* 0x800000ff0a0c79a8 */ /* 0x000ee4000b1ef106 */
[----:B---3--:R-:W-:-:S13]  /*2060*/  ISETP.GE.AND P6, PT, R12, 0x1, PT ;  /* 0x000000010c00780c */ /* 0x008fda0003fc6270 */
[----:B--2---:R-:W-:-:S06]  /*2070*/  @P6 IMAD R12, R15, 0x8, R5 ;  /* 0x000000080f0c6824 */ /* 0x004fcc00078e0205 */
[----:B------:R-:W2:Y:S02]  /*2080*/  @P6 LDL.64 R12, [R12] ;  /* 0x000000000c0c6983 */ /* 0x000ea40000100a00 */
[CC--:B--2---:R-:W-:Y:S02]  /*2090*/  @P6 ISETP.LT.U32.AND P0, PT, R12.reuse, R25.reuse, PT ;  /* 0x000000190c00620c */ /* 0x0c4fe40003f01070 */
[C---:B------:R-:W-:Y:S02]  /*20a0*/  @P6 ISETP.GE.U32.AND P1, PT, R12.reuse, R25, PT ;  /* 0x000000190c00620c */ /* 0x040fe40003f26070 */
[CC--:B------:R-:W-:Y:S02]  /*20b0*/  @P6 ISETP.LT.AND.EX P0, PT, R13.reuse, R19.reuse, PT, P0 ;  /* 0x000000130d00620c */ /* 0x0c0fe40003f01300 */
[----:B------:R-:W-:Y:S02]  /*20c0*/  @P6 ISETP.GE.AND.EX P1, PT, R13, R19, PT, P1 ;  /* 0x000000130d00620c */ /* 0x000fe40003f26310 */
[----:B------:R-:W-:-:S02]  /*20d0*/  @P6 SEL R25, R12, R25, P0 ;  /* 0x000000190c196207 */ /* 0x000fc40000000000 */
[----:B------:R-:W-:Y:S02]  /*20e0*/  @P6 SEL R19, R13, R19, P0 ;  /* 0x000000130d136207 */ /* 0x000fe40000000000 */
[----:B------:R-:W-:Y:S02]  /*20f0*/  @P6 SEL R14, R15, R14, !P1 ;  /* 0x0000000e0f0e6207 */ /* 0x000fe40004800000 */
[----:B------:R-:W-:-:S07]  /*2100*/  @P6 SEL R0, R2, R0, !P1 ;  /* 0x0000000002006207 */ /* 0x000fce0004800000 */
.L_x_73:
[----:B-1----:R-:W-:Y:S05]  /*2110*/  BSYNC.RECONVERGENT B2 ;  /* 0x0000000000027941 */ /* 0x002fea0003800200 */
.L_x_72:
[----:B------:R-:W-:Y:S04]  /*2120*/  BSSY.RECONVERGENT B2, `(.L_x_74) ;  /* 0x0000011000027945 */ /* 0x000fe80003800200 */
[----:B------:R-:W-:Y:S05]  /*2130*/  @P5 BRA `(.L_x_75) ;  /* 0x00000000003c5947 */ /* 0x000fea0003800000 */
[----:B------:R-:W2:Y:S04]  /*2140*/  LDG.E R15, desc[UR6][R8.64+0x4] ;  /* 0x00000406080f7981 */ /* 0x000ea8000c1e1900 */
[----:B------:R-:W3:Y:S02]  /*2150*/  ATOMG.E.OR.STRONG.GPU PT, R12, desc[UR6][R10.64+0x4], RZ ;  /* 0x800004ff0a0c79a8 */ /* 0x000ee4000b1ef106 */
[----:B---3--:R-:W-:-:S13]  /*2160*/  ISETP.GE.AND P5, PT, R12, 0x1, PT ;  /* 0x000000010c00780c */ /* 0x008fda0003fa6270 */
[----:B--2---:R-:W-:-:S06]  /*2170*/  @P5 IMAD R12, R15, 0x8, R5 ;  /* 0x000000080f0c5824 */ /* 0x004fcc00078e0205 */
[----:B------:R-:W2:Y:S01]  /*2180*/  @P5 LDL.64 R12, [R12] ;  /* 0x000000000c0c5983 */ /* 0x000ea20000100a00 */
[----:B------:R-:W-:Y:S02]  /*2190*/  PLOP3.LUT P0, PT, PT, PT, PT, 0x80, 0x8 ;  /* 0x000000000008781c */ /* 0x000fe40003f0f070 */
[CC--:B--2---:R-:W-:Y:S02]  /*21a0*/  @P5 ISETP.GE.U32.AND P1, PT, R12.reuse, R25.reuse, PT ;  /* 0x000000190c00520c */ /* 0x0c4fe40003f26070 */
[----:B------:R-:W-:Y:S02]  /*21b0*/  @P5 ISETP.LT.U32.AND P6, PT, R12, R25, PT ;  /* 0x000000190c00520c */ /* 0x000fe40003fc1070 */
[CC--:B------:R-:W-:Y:S02]  /*21c0*/  @P5 ISETP.GE.AND.EX P1, PT, R13.reuse, R19.reuse, PT, P1 ;  /* 0x000000130d00520c */ /* 0x0c0fe40003f26310 */
[----:B------:R-:W-:Y:S02]  /*21d0*/  @P5 ISETP.LT.AND.EX P6, PT, R13, R19, PT, P6 ;  /* 0x000000130d00520c */ /* 0x000fe40003fc1360 */
[----:B------:R-:W-:-:S02]  /*21e0*/  @P5 PLOP3.LUT P0, PT, P1, PT, PT, 0x80, 0x8 ;  /* 0x000000000008581c */ /* 0x000fc40000f0f070 */
[----:B------:R-:W-:Y:S02]  /*21f0*/  @P5 SEL R25, R12, R25, P6 ;  /* 0x000000190c195207 */ /* 0x000fe40003000000 */
[----:B------:R-:W-:Y:S02]  /*2200*/  @P5 SEL R19, R13, R19, P6 ;  /* 0x000000130d135207 */ /* 0x000fe40003000000 */
[----:B------:R-:W-:-:S07]  /*2210*/  @P5 SEL R14, R15, R14, !P1 ;  /* 0x0000000e0f0e5207 */ /* 0x000fce0004800000 */
[----:B------:R-:W-:-:S07]  /*2220*/  @!P0 VIADD R0, R2, 0x1 ;  /* 0x0000000102008836 */ /* 0x000fce0000000000 */
.L_x_75:
[----:B------:R-:W-:Y:S05]  /*2230*/  BSYNC.RECONVERGENT B2 ;  /* 0x0000000000027941 */ /* 0x000fea0003800200 */
.L_x_74:
        /* <DEDUP_REMOVED lines=17> */
.L_x_77:
[----:B------:R-:W-:Y:S05]  /*2350*/  BSYNC.RECONVERGENT B2 ;  /* 0x0000000000027941 */ /* 0x000fea0003800200 */
.L_x_76:
[----:B------:R-:W-:Y:S04]  /*2360*/  BSSY.RECONVERGENT B2, `(.L_x_78) ;  /* 0x0000010000027945 */ /* 0x000fe80003800200 */
[----:B------:R-:W-:Y:S05]  /*2370*/  @P3 BRA `(.L_x_79) ;  /* 0x0000000000383947 */ /* 0x000fea0003800000 */
[----:B------:R0:W5:Y:S04]  /*2380*/  LDG.E R12, desc[UR6][R8.64+0xc] ;  /* 0x00000c06080c7981 */ /* 0x000168000c1e1900 */
[----:B------:R-:W2:Y:S02]  /*2390*/  ATOMG.E.OR.STRONG.GPU PT, R10, desc[UR6][R10.64+0xc], RZ ;  /* 0x80000cff0a0a79a8 */ /* 0x000ea4000b1ef106 */
[----:B--2---:R-:W-:-:S13]  /*23a0*/  ISETP.GE.AND P0, PT, R10, 0x1, PT ;  /* 0x000000010a00780c */ /* 0x004fda0003f06270 */
[----:B0-----:R-:W-:Y:S05]  /*23b0*/  @!P0 BRA `(.L_x_79) ;  /* 0x0000000000288947 */ /* 0x001fea0003800000 */
[----:B-----5:R-:W-:-:S06]  /*23c0*/  IMAD R8, R12, 0x8, R5 ;  /* 0x000000080c087824 */ /* 0x020fcc00078e0205 */
[----:B------:R-:W2:Y:S02]  /*23d0*/  LDL.64 R8, [R8] ;  /* 0x0000000008087983 */ /* 0x000ea40000100a00 */
[CC--:B--2---:R-:W-:Y:S02]  /*23e0*/  ISETP.GE.U32.AND P0, PT, R8.reuse, R25.reuse, PT ;  /* 0x000000190800720c */ /* 0x0c4fe40003f06070 */
[----:B------:R-:W-:Y:S02]  /*23f0*/  ISETP.LT.U32.AND P1, PT, R8, R25, PT ;  /* 0x000000190800720c */ /* 0x000fe40003f21070 */
[CC--:B------:R-:W-:Y:S02]  /*2400*/  ISETP.GE.AND.EX P0, PT, R9.reuse, R19.reuse, PT, P0 ;  /* 0x000000130900720c */ /* 0x0c0fe40003f06300 */
[----:B------:R-:W-:Y:S02]  /*2410*/  ISETP.LT.AND.EX P1, PT, R9, R19, PT, P1 ;  /* 0x000000130900720c */ /* 0x000fe40003f21310 */
[----:B------:R-:W-:-:S02]  /*2420*/  SEL R14, R12, R14, !P0 ;  /* 0x0000000e0c0e7207 */ /* 0x000fc40004000000 */
[----:B------:R-:W-:Y:S02]  /*2430*/  SEL R25, R8, R25, P1 ;  /* 0x0000001908197207 */ /* 0x000fe40000800000 */
[----:B------:R-:W-:-:S05]  /*2440*/  SEL R19, R9, R19, P1 ;  /* 0x0000001309137207 */ /* 0x000fca0000800000 */
[----:B------:R-:W-:-:S07]  /*2450*/  @!P0 VIADD R0, R2, 0x3 ;  /* 0x0000000302008836 */ /* 0x000fce0000000000 */
.L_x_79:
[----:B------:R-:W-:Y:S05]  /*2460*/  BSYNC.RECONVERGENT B2 ;  /* 0x0000000000027941 */ /* 0x000fea0003800200 */
.L_x_78:
[----:B------:R-:W0:Y:S01]  /*2470*/  LDC R8, c[0x0][0x384] ;  /* 0x0000e100ff087b82 */ /* 0x000e220000000800 */
[----:B------:R-:W-:Y:S01]  /*2480*/  VIADD R2, R2, 0x4 ;  /* 0x0000000402027836 */ /* 0x000fe20000000000 */
[----:B0-----:R-:W-:-:S04]  /*2490*/  LOP3.LUT R13, R8, 0x7ffffffc, RZ, 0xc0, !PT ;  /* 0x7ffffffc080d7812 */ /* 0x001fc800078ec0ff */
[----:B------:R-:W-:-:S13]  /*24a0*/  ISETP.NE.AND P0, PT, R2, R13, PT ;  /* 0x0000000d0200720c */ /* 0x000fda0003f05270 */
[----:B------:R-:W-:Y:S05]  /*24b0*/  @P0 BRA `(.L_x_80) ;  /* 0xfffffff800a40947 */ /* 0x000fea000383ffff */
[----:B------:R-:W-:Y:S05]  /*24c0*/  BSYNC.RECONVERGENT B1 ;  /* 0x0000000000017941 */ /* 0x000fea0003800200 */
.L_x_71:
[----:B------:R-:W0:Y:S01]  /*24d0*/  LDC R2, c[0x0][0x384] ;  /* 0x0000e100ff027b82 */ /* 0x000e220000000800 */
[----:B------:R-:W-:Y:S01]  /*24e0*/  BSSY.RECONVERGENT B1, `(.L_x_70) ;  /* 0x0000041000017945 */ /* 0x000fe20003800200 */
[----:B-----5:R-:W-:Y:S01]  /*24f0*/  IMAD.MOV.U32 R12, RZ, RZ, R14 ;  /* 0x000000ffff0c7224 */ /* 0x020fe200078e000e */
[----:B0-----:R-:W-:-:S04]  /*2500*/  LOP3.LUT R2, R2, 0x3, RZ, 0xc0, !PT ;  /* 0x0000000302027812 */ /* 0x001fc800078ec0ff */
[----:B------:R-:W-:-:S13]  /*2510*/  ISETP.NE.AND P0, PT, R2, RZ, PT ;  /* 0x000000ff0200720c */ /* 0x000fda0003f05270 */
[----:B------:R-:W-:Y:S05]  /*2520*/  @!P0 BRA `(.L_x_81) ;  /* 0x0000000000f08947 */ /* 0x000fea0003800000 */
[----:B------:R-:W-:Y:S01]  /*2530*/  IMAD.IADD R18, R1, 0x1, R13 ;  /* 0x0000000101127824 */ /* 0x000fe200078e020d */
[----:B------:R-:W0:Y:S04]  /*2540*/  LDC.64 R10, c[0x0][0x3a8] ;  /* 0x0000ea00ff0a7b82 */ /* 0x000e280000000a00 */
[----:B------:R-:W3:Y:S01]  /*2550*/  LDL.U8 R14, [R18] ;  /* 0x00000000120e7983 */ /* 0x000ee20000100000 */
[----:B------:R-:W-:Y:S01]  /*2560*/  BSSY.RECONVERGENT B2, `(.L_x_82) ;  /* 0x0000015000027945 */ /* 0x000fe20003800200 */
[----:B------:R-:W-:Y:S02]  /*2570*/  ISETP.NE.AND P3, PT, R2, 0x1, PT ;  /* 0x000000010200780c */ /* 0x000fe40003f65270 */
[----:B------:R-:W4:Y:S01]  /*2580*/  LDC.64 R8, c[0x0][0x3b0] ;  /* 0x0000ec00ff087b82 */ /* 0x000f220000000a00 */
[----:B0-----:R-:W-:-:S04]  /*2590*/  IMAD.WIDE.U32 R10, R13, 0x4, R10 ;  /* 0x000000040d0a7825 */ /* 0x001fc800078e000a */
[----:B----4-:R-:W-:Y:S01]  /*25a0*/  IMAD.WIDE.U32 R8, R13, 0x4, R8 ;  /* 0x000000040d087825 */ /* 0x010fe200078e0008 */
[----:B---3--:R-:W-:-:S13]  /*25b0*/  ISETP.NE.AND P0, PT, R14, RZ, PT ;  /* 0x000000ff0e00720c */ /* 0x008fda0003f05270 */
[----:B------:R-:W-:Y:S05]  /*25c0*/  @P0 BRA `(.L_x_83) ;  /* 0x0000000000380947 */ /* 0x000fea0003800000 */
[----:B------:R0:W5:Y:S04]  /*25d0*/  LDG.E R20, desc[UR6][R10.64] ;  /* 0x000000060a147981 */ /* 0x000168000c1e1900 */
[----:B------:R-:W3:Y:S02]  /*25e0*/  ATOMG.E.OR.STRONG.GPU PT, R14, desc[UR6][R8.64], RZ ;  /* 0x800000ff080e79a8 */ /* 0x000ee4000b1ef106 */
[----:B---3--:R-:W-:-:S13]  /*25f0*/  ISETP.GE.AND P0, PT, R14, 0x1, PT ;  /* 0x000000010e00780c */ /* 0x008fda0003f06270 */
[----:B0-----:R-:W-:Y:S05]  /*2600*/  @!P0 BRA `(.L_x_83) ;  /* 0x0000000000288947 */ /* 0x001fea0003800000 */
[----:B-----5:R-:W-:-:S06]  /*2610*/  IMAD R14, R20, 0x8, R5 ;  /* 0x00000008140e7824 */ /* 0x020fcc00078e0205 */
[----:B------:R-:W3:Y:S02]  /*2620*/  LDL.64 R14, [R14] ;  /* 0x000000000e0e7983 */ /* 0x000ee40000100a00 */
[CC--:B---3--:R-:W-:Y:S02]  /*2630*/  ISETP.LT.U32.AND P1, PT, R14.reuse, R25.reuse, PT ;  /* 0x000000190e00720c */ /* 0x0c8fe40003f21070 */
[C---:B------:R-:W-:Y:S02]  /*2640*/  ISETP.GE.U32.AND P0, PT, R14.reuse, R25, PT ;  /* 0x000000190e00720c */ /* 0x040fe40003f06070 */
[CC--:B------:R-:W-:Y:S02]  /*2650*/  ISETP.LT.AND.EX P1, PT, R15.reuse, R19.reuse, PT, P1 ;  /* 0x000000130f00720c */ /* 0x0c0fe40003f21310 */
[----:B------:R-:W-:Y:S02]  /*2660*/  ISETP.GE.AND.EX P0, PT, R15, R19, PT, P0 ;  /* 0x000000130f00720c */ /* 0x000fe40003f06300 */
[----:B------:R-:W-:-:S02]  /*2670*/  SEL R25, R14, R25, P1 ;  /* 0x000000190e197207 */ /* 0x000fc40000800000 */
[----:B------:R-:W-:Y:S02]  /*2680*/  SEL R19, R15, R19, P1 ;  /* 0x000000130f137207 */ /* 0x000fe40000800000 */
[----:B------:R-:W-:Y:S02]  /*2690*/  SEL R12, R20, R12, !P0 ;  /* 0x0000000c140c7207 */ /* 0x000fe40004000000 */
[----:B------:R-:W-:-:S07]  /*26a0*/  SEL R0, R13, R0, !P0 ;  /* 0x000000000d007207 */ /* 0x000fce0004000000 */
.L_x_83:
[----:B-1----:R-:W-:Y:S05]  /*26b0*/  BSYNC.RECONVERGENT B2 ;  /* 0x0000000000027941 */ /* 0x002fea0003800200 */
.L_x_82:
[----:B------:R-:W-:Y:S05]  /*26c0*/  @!P3 BRA `(.L_x_81) ;  /* 0x000000000088b947 */ /* 0x000fea0003800000 */
[----:B------:R-:W3:Y:S01]  /*26d0*/  LDL.U8 R14, [R18+0x1] ;  /* 0x00000100120e7983 */ /* 0x000ee20000100000 */
[----:B------:R-:W-:Y:S01]  /*26e0*/  BSSY.RECONVERGENT B2, `(.L_x_84) ;  /* 0x0000012000027945 */ /* 0x000fe20003800200 */
[----:B------:R-:W-:Y:S02]  /*26f0*/  ISETP.NE.AND P3, PT, R2, 0x2, PT ;  /* 0x000000020200780c */ /* 0x000fe40003f65270 */
[----:B---3--:R-:W-:-:S13]  /*2700*/  ISETP.NE.AND P0, PT, R14, RZ, PT ;  /* 0x000000ff0e00720c */ /* 0x008fda0003f05270 */
[----:B------:R-:W-:Y:S05]  /*2710*/  @P0 BRA `(.L_x_85) ;  /* 0x0000000000380947 */ /* 0x000fea0003800000 */
[----:B-----5:R0:W5:Y:S04]  /*2720*/  LDG.E R20, desc[UR6][R10.64+0x4] ;  /* 0x000004060a147981 */ /* 0x020168000c1e1900 */
[----:B------:R-:W3:Y:S02]  /*2730*/  ATOMG.E.OR.STRONG.GPU PT, R2, desc[UR6][R8.64+0x4], RZ ;  /* 0x800004ff080279a8 */ /* 0x000ee4000b1ef106 */
[----:B---3--:R-:W-:-:S13]  /*2740*/  ISETP.GE.AND P0, PT, R2, 0x1, PT ;  /* 0x000000010200780c */ /* 0x008fda0003f06270 */
[----:B0-----:R-:W-:Y:S05]  /*2750*/  @!P0 BRA `(.L_x_85) ;  /* 0x0000000000288947 */ /* 0x001fea0003800000 */
[----:B-----5:R-:W-:-:S06]  /*2760*/  IMAD R14, R20, 0x8, R5 ;  /* 0x00000008140e7824 */ /* 0x020fcc00078e0205 */
[----:B------:R-:W3:Y:S02]  /*2770*/  LDL.64 R14, [R14] ;  /* 0x000000000e0e7983 */ /* 0x000ee40000100a00 */
[CC--:B---3--:R-:W-:Y:S02]  /*2780*/  ISETP.GE.U32.AND P0, PT, R14.reuse, R25.reuse, PT ;  /* 0x000000190e00720c */ /* 0x0c8fe40003f06070 */
[----:B------:R-:W-:Y:S02]  /*2790*/  ISETP.LT.U32.AND P1, PT, R14, R25, PT ;  /* 0x000000190e00720c */ /* 0x000fe40003f21070 */
[CC--:B------:R-:W-:Y:S02]  /*27a0*/  ISETP.GE.AND.EX P0, PT, R15.reuse, R19.reuse, PT, P0 ;  /* 0x000000130f00720c */ /* 0x0c0fe40003f06300 */
[----:B------:R-:W-:Y:S02]  /*27b0*/  ISETP.LT.AND.EX P1, PT, R15, R19, PT, P1 ;  /* 0x000000130f00720c */ /* 0x000fe40003f21310 */
[----:B------:R-:W-:-:S02]  /*27c0*/  SEL R12, R20, R12, !P0 ;  /* 0x0000000c140c7207 */ /* 0x000fc40004000000 */
[----:B------:R-:W-:Y:S02]  /*27d0*/  SEL R25, R14, R25, P1 ;  /* 0x000000190e197207 */ /* 0x000fe40000800000 */
[----:B------:R-:W-:-:S05]  /*27e0*/  SEL R19, R15, R19, P1 ;  /* 0x000000130f137207 */ /* 0x000fca0000800000 */
[----:B------:R-:W-:-:S07]  /*27f0*/  @!P0 VIADD R0, R13, 0x1 ;  /* 0x000000010d008836 */ /* 0x000fce0000000000 */
.L_x_85:
[----:B------:R-:W-:Y:S05]  /*2800*/  BSYNC.RECONVERGENT B2 ;  /* 0x0000000000027941 */ /* 0x000fea0003800200 */
.L_x_84:
[----:B------:R-:W-:Y:S05]  /*2810*/  @!P3 BRA `(.L_x_81) ;  /* 0x000000000034b947 */ /* 0x000fea0003800000 */
[----:B------:R-:W3:Y:S02]  /*2820*/  LDL.U8 R18, [R18+0x2] ;  /* 0x0000020012127983 */ /* 0x000ee40000100000 */
        /* <DEDUP_REMOVED lines=8> */
[----:B---3--:R-:W-:-:S04]  /*28b0*/  ISETP.GE.U32.AND P0, PT, R8, R25, PT ;  /* 0x000000190800720c */ /* 0x008fc80003f06070 */
[----:B------:R-:W-:-:S04]  /*28c0*/  ISETP.GE.AND.EX P0, PT, R9, R19, PT, P0 ;  /* 0x000000130900720c */ /* 0x000fc80003f06300 */
[----:B------:R-:W-:-:S09]  /*28d0*/  SEL R12, R10, R12, !P0 ;  /* 0x0000000c0a0c7207 */ /* 0x000fd20004000000 */
[----:B------:R-:W-:-:S07]  /*28e0*/  @!P0 VIADD R0, R13, 0x2 ;  /* 0x000000020d008836 */ /* 0x000fce0000000000 */
.L_x_81:
[----:B-1----:R-:W-:Y:S05]  /*28f0*/  BSYNC.RECONVERGENT B1 ;  /* 0x0000000000017941 */ /* 0x002fea0003800200 */
.L_x_70:
[----:B------:R-:W-:-:S13]  /*2900*/  ISETP.GE.AND P0, PT, R0, RZ, PT ;  /* 0x000000ff0000720c */ /* 0x000fda0003f06270 */
[----:B------:R-:W-:Y:S05]  /*2910*/  @!P0 BRA `(.L_x_48) ;  /* 0x0000001400a88947 */ /* 0x000fea0003800000 */
[----:B------:R-:W-:Y:S01]  /*2920*/  IMAD.MOV.U32 R8, RZ, RZ, 0x1 ;  /* 0x00000001ff087424 */ /* 0x000fe200078e00ff */
[----:B------:R-:W-:Y:S01]  /*2930*/  ISETP.NE.AND P0, PT, R12, -0x1, PT ;  /* 0xffffffff0c00780c */ /* 0x000fe20003f05270 */
[----:B------:R-:W-:Y:S01]  /*2940*/  IMAD.IADD R2, R1, 0x1, R0 ;  /* 0x0000000101027824 */ /* 0x000fe200078e0200 */
[----:B------:R-:W-:Y:S01]  /*2950*/  BSSY.RECONVERGENT B1, `(.L_x_86) ;  /* 0x0000010000017945 */ /* 0x000fe20003800200 */
[----:B------:R-:W-:Y:S02]  /*2960*/  VIADD R22, R22, 0x1 ;  /* 0x0000000116167836 */ /* 0x000fe40000000000 */
[----:B-----5:R-:W-:Y:S01]  /*2970*/  IMAD.MOV.U32 R10, RZ, RZ, RZ ;  /* 0x000000ffff0a7224 */ /* 0x020fe200078e00ff */
[----:B------:R0:W-:Y:S07]  /*2980*/  STL.U8 [R2], R8 ;  /* 0x0000000802007387 */ /* 0x0001ee0000100000 */
[----:B------:R-:W-:Y:S05]  /*2990*/  @!P0 BRA `(.L_x_87) ;  /* 0x00000000002c8947 */ /* 0x000fea0003800000 */
[----:B------:R-:W-:Y:S02]  /*29a0*/  IMAD.MOV.U32 R10, RZ, RZ, RZ ;  /* 0x000000ffff0a7224 */ /* 0x000fe400078e00ff */
[----:B0-----:R-:W-:-:S07]  /*29b0*/  IMAD.MOV.U32 R2, RZ, RZ, R12 ;  /* 0x000000ffff027224 */ /* 0x001fce00078e000c */
.L_x_88:
[----:B------:R-:W-:Y:S01]  /*29c0*/  IMAD R9, R10, 0x4, R3 ;  /* 0x000000040a097824 */ /* 0x000fe200078e0203 */
[----:B------:R-:W-:Y:S01]  /*29d0*/  ISETP.NE.AND P0, PT, R2, R21, PT ;  /* 0x000000150200720c */ /* 0x000fe20003f05270 */
[----:B------:R-:W-:-:S03]  /*29e0*/  VIADD R10, R10, 0x1 ;  /* 0x000000010a0a7836 */ /* 0x000fc60000000000 */
[----:B------:R3:W-:Y:S09]  /*29f0*/  STL [R9], R2 ;  /* 0x0000000209007387 */ /* 0x0007f20000100800 */
[----:B------:R-:W-:Y:S05]  /*2a00*/  @!P0 BRA `(.L_x_87) ;  /* 0x0000000000108947 */ /* 0x000fea0003800000 */
[----:B---3--:R-:W-:-:S06]  /*2a10*/  IMAD R2, R2, 0x4, R4 ;  /* 0x0000000402027824 */ /* 0x008fcc00078e0204 */
[----:B------:R-:W3:Y:S02]  /*2a20*/  LDL R2, [R2] ;  /* 0x0000000002027983 */ /* 0x000ee40000100800 */
[----:B---3--:R-:W-:-:S13]  /*2a30*/  ISETP.NE.AND P0, PT, R2, -0x1, PT ;  /* 0xffffffff0200780c */ /* 0x008fda0003f05270 */
[----:B------:R-:W-:Y:S05]  /*2a40*/  @P0 BRA `(.L_x_88) ;  /* 0xfffffffc00dc0947 */ /* 0x000fea000383ffff */
.L_x_87:
[----:B-1----:R-:W-:Y:S05]  /*2a50*/  BSYNC.RECONVERGENT B1 ;  /* 0x0000000000017941 */ /* 0x002fea0003800200 */
.L_x_86:
[----:B0--3--:R-:W-:-:S06]  /*2a60*/  IMAD R2, R10, 0x4, R3 ;  /* 0x000000040a027824 */ /* 0x009fcc00078e0203 */
[----:B------:R-:W3:Y:S02]  /*2a70*/  LDL R2, [R2+-0x4] ;  /* 0xfffffc0002027983 */ /* 0x000ee40000100800 */
[----:B---3--:R-:W-:-:S13]  /*2a80*/  ISETP.NE.AND P0, PT, R2, R21, PT ;  /* 0x000000150200720c */ /* 0x008fda0003f05270 */
[----:B------:R-:W-:Y:S05]  /*2a90*/  @P0 BRA `(.L_x_48) ;  /* 0x0000001400480947 */ /* 0x000fea0003800000 */
[----:B------:R-:W-:Y:S01]  /*2aa0*/  ISETP.GE.AND P0, PT, R10, 0x2, PT ;  /* 0x000000020a00780c */ /* 0x000fe20003f06270 */
[----:B------:R-:W-:Y:S01]  /*2ab0*/  BSSY.RECONVERGENT B1, `(.L_x_89) ;  /* 0x000000f000017945 */ /* 0x000fe20003800200 */
[----:B------:R-:W-:-:S11]  /*2ac0*/  ISETP.NE.AND P3, PT, R23, -0x1, PT ;  /* 0xffffffff1700780c */ /* 0x000fd60003f65270 */
[----:B------:R-:W-:Y:S05]  /*2ad0*/  @!P0 BRA `(.L_x_90) ;  /* 0x0000000000308947 */ /* 0x000fea0003800000 */
[----:B------:R-:W-:-:S07]  /*2ae0*/  SHF.R.U32.HI R9, RZ, 0x1, R10 ;  /* 0x00000001ff097819 */ /* 0x000fce000001160a */
.L_x_91:
[----:B0-----:R-:W-:Y:S02]  /*2af0*/  IMAD.IADD R8, R10, 0x1, -R9 ;  /* 0x000000010a087824 */ /* 0x001fe400078e0a09 */
[----:B------:R-:W-:Y:S02]  /*2b00*/  VIADD R2, R9, 0xffffffff ;  /* 0xffffffff09027836 */ /* 0x000fe40000000000 */
[--C-:B------:R-:W-:Y:S02]  /*2b10*/  IMAD R14, R8, 0x4, R3.reuse ;  /* 0x00000004080e7824 */ /* 0x100fe400078e0203 */
[----:B------:R-:W-:-:S03]  /*2b20*/  IMAD R8, R2, 0x4, R3 ;  /* 0x0000000402087824 */ /* 0x000fc600078e0203 */
[----:B------:R-:W3:Y:S04]  /*2b30*/  LDL R13, [R14] ;  /* 0x000000000e0d7983 */ /* 0x000ee80000100800 */
[----:B------:R-:W4:Y:S01]  /*2b40*/  LDL R11, [R8] ;  /* 0x00000000080b7983 */ /* 0x000f220000100800 */
[----:B------:R-:W-:Y:S01]  /*2b50*/  ISETP.GT.U32.AND P1, PT, R9, 0x1, PT ;  /* 0x000000010900780c */ /* 0x000fe20003f24070 */
[----:B------:R-:W-:Y:S02]  /*2b60*/  IMAD.MOV.U32 R9, RZ, RZ, R2 ;  /* 0x000000ffff097224 */ /* 0x000fe400078e0002 */
[----:B---3--:R0:W-:Y:S04]  /*2b70*/  STL [R8], R13 ;  /* 0x0000000d08007387 */ /* 0x0081e80000100800 */
[----:B----4-:R0:W-:Y:S06]  /*2b80*/  STL [R14], R11 ;  /* 0x0000000b0e007387 */ /* 0x0101ec0000100800 */
[----:B------:R-:W-:Y:S05]  /*2b90*/  @P1 BRA `(.L_x_91) ;  /* 0xfffffffc00d41947 */ /* 0x000fea000383ffff */
.L_x_90:
[----:B------:R-:W-:Y:S05]  /*2ba0*/  BSYNC.RECONVERGENT B1 ;  /* 0x0000000000017941 */ /* 0x000fea0003800200 */
.L_x_89:
[----:B------:R-:W-:Y:S04]  /*2bb0*/  BSSY.RECONVERGENT B1, `(.L_x_92) ;  /* 0x000006c000017945 */ /* 0x000fe80003800200 */
[----:B------:R-:W-:Y:S04]  /*2bc0*/  BSSY.RELIABLE B2, `(.L_x_93) ;  /* 0x0000028000027945 */ /* 0x000fe80003800100 */
[----:B------:R-:W-:Y:S05]  /*2bd0*/  @P3 BRA `(.L_x_94) ;  /* 0x00000000008c3947 */ /* 0x000fea0003800000 */
[----:B------:R-:W-:Y:S01]  /*2be0*/  ISETP.GE.AND P1, PT, R10, 0x1, PT ;  /* 0x000000010a00780c */ /* 0x000fe20003f26270 */
[----:B------:R-:W-:-:S12]  /*2bf0*/  IMAD.MOV.U32 R23, RZ, RZ, -0x1 ;  /* 0xffffffffff177424 */ /* 0x000fd800078e00ff */
[----:B------:R-:W-:Y:S05]  /*2c00*/  @!P1 BREAK.RELIABLE B2 ;  /* 0x0000000000029942 */ /* 0x000fea0003800100 */
[----:B------:R-:W-:Y:S05]  /*2c10*/  @!P1 BRA `(.L_x_95) ;  /* 0x0000000400949947 */ /* 0x000fea0003800000 */
[----:B------:R-:W-:Y:S05]  /*2c20*/  @!P2 BRA `(.L_x_96) ;  /* 0x000000000074a947 */ /* 0x000fea0003800000 */
[----:B0-----:R-:W0:Y:S02]  /*2c30*/  LDC.64 R8, c[0x0][0x3a8] ;  /* 0x0000ea00ff087b82 */ /* 0x001e240000000a00 */
[----:B0-----:R0:W5:Y:S01]  /*2c40*/  LDG.E R18, desc[UR6][R8.64] ;  /* 0x0000000608127981 */ /* 0x001162000c1e1900 */
[----:B------:R-:W-:Y:S01]  /*2c50*/  BSSY.RECONVERGENT B3, `(.L_x_97) ;  /* 0x0000019000037945 */ /* 0x000fe20003800200 */
[----:B------:R-:W-:-:S07]  /*2c60*/  IMAD.MOV.U32 R2, RZ, RZ, RZ ;  /* 0x000000ffff027224 */ /* 0x000fce00078e00ff */
.L_x_102:
[----:B0-----:R-:W-:-:S05]  /*2c70*/  IMAD R8, R2, 0x4, R3 ;  /* 0x0000000402087824 */ /* 0x001fca00078e0203 */
[----:B------:R-:W3:Y:S01]  /*2c80*/  LDL R23, [R8] ;  /* 0x0000000008177983 */ /* 0x000ee20000100800 */
[----:B------:R-:W-:Y:S01]  /*2c90*/  BSSY.RELIABLE B4, `(.L_x_98) ;  /* 0x0000013000047945 */ /* 0x000fe20003800100 */
[----:B---3-5:R-:W-:-:S13]  /*2ca0*/  ISETP.NE.AND P1, PT, R23, R18, PT ;  /* 0x000000121700720c */ /* 0x028fda0003f25270 */
[----:B------:R-:W-:Y:S05]  /*2cb0*/  @!P1 BRA `(.L_x_99) ;  /* 0x00000000002c9947 */ /* 0x000fea0003800000 */
[----:B------:R-:W0:Y:S01]  /*2cc0*/  LDC.64 R8, c[0x0][0x3a8] ;  /* 0x0000ea00ff087b82 */ /* 0x000e220000000a00 */
[----:B------:R-:W-:-:S07]  /*2cd0*/  IMAD.MOV.U32 R11, RZ, RZ, RZ ;  /* 0x000000ffff0b7224 */ /* 0x000fce00078e00ff */
.L_x_101:
[----:B------:R-:W1:Y:S01]  /*2ce0*/  LDCU UR5, c[0x0][0x384] ;  /* 0x00007080ff0577ac */ /* 0x000e620008000800 */
[----:B------:R-:W-:-:S05]  /*2cf0*/  VIADD R11, R11, 0x1 ;  /* 0x000000010b0b7836 */ /* 0x000fca0000000000 */
[----:B-1----:R-:W-:-:S13]  /*2d00*/  ISETP.NE.AND P1, PT, R11, UR5, PT ;  /* 0x000000050b007c0c */ /* 0x002fda000bf25270 */
[----:B------:R-:W-:Y:S05]  /*2d10*/  @!P1 BREAK.RELIABLE B4 ;  /* 0x0000000000049942 */ /* 0x000fea0003800100 */
[----:B------:R-:W-:Y:S05]  /*2d20*/  @!P1 BRA `(.L_x_100) ;  /* 0x00000000002c9947 */ /* 0x000fea0003800000 */
[----:B0-----:R-:W-:-:S06]  /*2d30*/  IMAD.WIDE.U32 R14, R11, 0x4, R8 ;  /* 0x000000040b0e7825 */ /* 0x001fcc00078e0008 */
[----:B------:R-:W3:Y:S02]  /*2d40*/  LDG.E R14, desc[UR6][R14.64] ;  /* 0x000000060e0e7981 */ /* 0x000ee4000c1e1900 */
[----:B---3--:R-:W-:-:S13]  /*2d50*/  ISETP.NE.AND P1, PT, R23, R14, PT ;  /* 0x0000000e1700720c */ /* 0x008fda0003f25270 */
[----:B------:R-:W-:Y:S05]  /*2d60*/  @P1 BRA `(.L_x_101) ;  /* 0xfffffffc00dc1947 */ /* 0x000fea000383ffff */
.L_x_99:
[----:B------:R-:W-:Y:S02]  /*2d70*/  VIADD R2, R2, 0x1 ;  /* 0x0000000102027836 */ /* 0x000fe40000000000 */
[----:B------:R-:W-:-:S03]  /*2d80*/  IMAD.MOV.U32 R23, RZ, RZ, -0x1 ;  /* 0xffffffffff177424 */ /* 0x000fc600078e00ff */
[----:B------:R-:W-:-:S13]  /*2d90*/  ISETP.NE.AND P1, PT, R2, R10, PT ;  /* 0x0000000a0200720c */ /* 0x000fda0003f25270 */
[----:B------:R-:W-:Y:S05]  /*2da0*/  @!P1 BREAK.RELIABLE B4 ;  /* 0x0000000000049942 */ /* 0x000fea0003800100 */
[----:B------:R-:W-:Y:S05]  /*2db0*/  @!P1 BRA `(.L_x_100) ;  /* 0x0000000000089947 */ /* 0x000fea0003800000 */
[----:B------:R-:W-:Y:S05]  /*2dc0*/  BSYNC.RELIABLE B4 ;  /* 0x0000000000047941 */ /* 0x000fea0003800100 */
.L_x_98:
[----:B------:R-:W-:Y:S05]  /*2dd0*/  BRA `(.L_x_102) ;  /* 0xfffffffc00a47947 */ /* 0x000fea000383ffff */
.L_x_100:
[----:B------:R-:W-:Y:S05]  /*2de0*/  BSYNC.RECONVERGENT B3 ;  /* 0x0000000000037941 */ /* 0x000fea0003800200 */
.L_x_97:
[----:B------:R-:W-:Y:S05]  /*2df0*/  BRA `(.L_x_94) ;  /* 0x0000000000047947 */ /* 0x000fea0003800000 */
.L_x_96:
[----:B------:R1:W5:Y:S02]  /*2e00*/  LDL R23, [R1+0x36b0] ;  /* 0x0036b00001177983 */ /* 0x0003640000100800 */
.L_x_94:
[----:B------:R-:W-:-:S13]  /*2e10*/  ISETP.GE.AND P1, PT, R10, 0x1, PT ;  /* 0x000000010a00780c */ /* 0x000fda0003f26270 */
[----:B------:R-:W-:Y:S05]  /*2e20*/  @!P1 BREAK.RELIABLE B2 ;  /* 0x0000000000029942 */ /* 0x000fea0003800100 */
[----:B------:R-:W-:Y:S05]  /*2e30*/  @!P1 BRA `(.L_x_95) ;  /* 0x00000004000c9947 */ /* 0x000fea0003800000 */
[----:B------:R-:W-:Y:S05]  /*2e40*/  BSYNC.RELIABLE B2 ;  /* 0x0000000000027941 */ /* 0x000fea0003800100 */
.L_x_93:
[----:B------:R-:W-:Y:S01]  /*2e50*/  ISETP.GE.U32.AND P1, PT, R10, 0x4, PT ;  /* 0x000000040a00780c */ /* 0x000fe20003f26070 */
[----:B------:R-:W-:Y:S01]  /*2e60*/  BSSY.RECONVERGENT B2, `(.L_x_103) ;  /* 0x0000023000027945 */ /* 0x000fe20003800200 */
[----:B------:R-:W-:-:S11]  /*2e70*/  IMAD.MOV.U32 R2, RZ, RZ, RZ ;  /* 0x000000ffff027224 */ /* 0x000fd600078e00ff */
[----:B------:R-:W-:Y:S05]  /*2e80*/  @!P1 BRA `(.L_x_104) ;  /* 0x0000000000809947 */ /* 0x000fea0003800000 */
[----:B------:R-:W-:Y:S01]  /*2e90*/  BSSY.RECONVERGENT B3, `(.L_x_104) ;  /* 0x000001f000037945 */ /* 0x000fe20003800200 */
[----:B0-----:R-:W-:Y:S01]  /*2ea0*/  IMAD.MOV.U32 R11, RZ, RZ, RZ ;  /* 0x000000ffff0b7224 */ /* 0x001fe200078e00ff */
[----:B------:R-:W-:-:S07]  /*2eb0*/  LOP3.LUT R2, R10, 0x7ffffffc, RZ, 0xc0, !PT ;  /* 0x7ffffffc0a027812 */ /* 0x000fce00078ec0ff */
.L_x_105:
[C---:B------:R-:W-:Y:S01]  /*2ec0*/  ISETP.NE.AND P1, PT, R11.reuse, RZ, PT ;  /* 0x000000ff0b00720c */ /* 0x040fe20003f25270 */
[----:B------:R-:W3:Y:S01]  /*2ed0*/  LDG.E R21, desc[UR6][R26.64] ;  /* 0x000000061a157981 */ /* 0x000ee2000c1e1900 */
[----:B------:R-:W-:-:S05]  /*2ee0*/  IMAD R13, R11, 0x4, R3 ;  /* 0x000000040b0d7824 */ /* 0x000fca00078e0203 */
[----:B0-----:R-:W4:Y:S06]  /*2ef0*/  LDL R9, [R13+0x4] ;  /* 0x000004000d097983 */ /* 0x001f2c0000100800 */
[----:B------:R-:W2:Y:S01]  /*2f00*/  @P1 LDL R25, [R13] ;  /* 0x000000000d191983 */ /* 0x000ea20000100800 */
[C---:B---3--:R-:W-:Y:S02]  /*2f10*/  @P1 VIADD R19, R21.reuse, 0x1 ;  /* 0x0000000115131836 */ /* 0x048fe40000000000 */
[----:B------:R-:W-:-:S03]  /*2f20*/  @P1 IMAD.WIDE R14, R21, 0x4, R26 ;  /* 0x00000004150e1825 */ /* 0x000fc600078e021a */
[----:B------:R-:W-:Y:S04]  /*2f30*/  @P1 STG.E desc[UR6][R26.64], R19 ;  /* 0x000000131a001986 */ /* 0x000fe8000c101906 */
[----:B--2---:R-:W-:Y:S04]  /*2f40*/  @P1 STG.E desc[UR6][R14.64+0x8], R25 ;  /* 0x000008190e001986 */ /* 0x004fe8000c101906 */
[----:B------:R-:W2:Y:S02]  /*2f50*/  @P1 LDG.E R21, desc[UR6][R26.64] ;  /* 0x000000061a151981 */ /* 0x000ea4000c1e1900 */
[----:B--2---:R-:W-:-:S02]  /*2f60*/  VIADD R29, R21, 0x1 ;  /* 0x00000001151d7836 */ /* 0x004fc40000000000 */
[----:B------:R-:W-:-:S03]  /*2f70*/  IMAD.WIDE R20, R21, 0x4, R26 ;  /* 0x0000000415147825 */ /* 0x000fc600078e021a */
[----:B------:R-:W-:Y:S04]  /*2f80*/  STG.E desc[UR6][R26.64], R29 ;  /* 0x0000001d1a007986 */ /* 0x000fe8000c101906 */
[----:B----4-:R0:W-:Y:S04]  /*2f90*/  STG.E desc[UR6][R20.64+0x8], R9 ;  /* 0x0000080914007986 */ /* 0x0101e8000c101906 */
[----:B------:R-:W2:Y:S04]  /*2fa0*/  LDG.E R18, desc[UR6][R26.64] ;  /* 0x000000061a127981 */ /* 0x000ea8000c1e1900 */
[----:B0-----:R-:W3:Y:S01]  /*2fb0*/  LDL.64 R8, [R13+0x8] ;  /* 0x000008000d087983 */ /* 0x001ee20000100a00 */
[----:B--2---:R-:W-:-:S02]  /*2fc0*/  VIADD R28, R18, 0x1 ;  /* 0x00000001121c7836 */ /* 0x004fc40000000000 */
[----:B------:R-:W-:-:S03]  /*2fd0*/  IMAD.WIDE R18, R18, 0x4, R26 ;  /* 0x0000000412127825 */ /* 0x000fc600078e021a */
[----:B------:R0:W-:Y:S04]  /*2fe0*/  STG.E desc[UR6][R26.64], R28 ;  /* 0x0000001c1a007986 */ /* 0x0001e8000c101906 */
[----:B---3--:R0:W-:Y:S04]  /*2ff0*/  STG.E desc[UR6][R18.64+0x8], R8 ;  /* 0x0000080812007986 */ /* 0x0081e8000c101906 */
[----:B------:R-:W2:Y:S01]  /*3000*/  LDG.E R15, desc[UR6][R26.64] ;  /* 0x000000061a0f7981 */ /* 0x000ea2000c1e1900 */
[----:B------:R-:W-:-:S05]  /*3010*/  VIADD R11, R11, 0x4 ;  /* 0x000000040b0b7836 */ /* 0x000fca0000000000 */
[----:B------:R-:W-:Y:S01]  /*3020*/  ISETP.NE.AND P1, PT, R11, R2, PT ;  /* 0x000000020b00720c */ /* 0x000fe20003f25270 */
[C---:B--2---:R-:W-:Y:S02]  /*3030*/  VIADD R25, R15.reuse, 0x1 ;  /* 0x000000010f197836 */ /* 0x044fe40000000000 */
[----:B------:R-:W-:-:S03]  /*3040*/  IMAD.WIDE R14, R15, 0x4, R26 ;  /* 0x000000040f0e7825 */ /* 0x000fc600078e021a */
[----:B------:R0:W-:Y:S04]  /*3050*/  STG.E desc[UR6][R26.64], R25 ;  /* 0x000000191a007986 */ /* 0x0001e8000c101906 */
[----:B------:R0:W-:Y:S03]  /*3060*/  STG.E desc[UR6][R14.64+0x8], R9 ;  /* 0x000008090e007986 */ /* 0x0001e6000c101906 */
[----:B------:R-:W-:Y:S05]  /*3070*/  @P1 BRA `(.L_x_105) ;  /* 0xfffffffc00901947 */ /* 0x000fea000383ffff */
[----:B------:R-:W-:Y:S05]  /*3080*/  BSYNC.RECONVERGENT B3 ;  /* 0x0000000000037941 */ /* 0x000fea0003800200 */
.L_x_104:
[----:B------:R-:W-:Y:S05]  /*3090*/  BSYNC.RECONVERGENT B2 ;  /* 0x0000000000027941 */ /* 0x000fea0003800200 */
.L_x_103:
[----:B------:R-:W-:-:S13]  /*30a0*/  LOP3.LUT P1, RZ, R10, 0x3, RZ, 0xc0, !PT ;  /* 0x000000030aff7812 */ /* 0x000fda000782c0ff */
[----:B------:R-:W-:Y:S05]  /*30b0*/  @!P1 BRA `(.L_x_95) ;  /* 0x00000000006c9947 */ /* 0x000fea0003800000 */
[----:B------:R-:W-:Y:S01]  /*30c0*/  ISETP.NE.AND P1, PT, R2, RZ, PT ;  /* 0x000000ff0200720c */ /* 0x000fe20003f25270 */
[----:B------:R-:W-:Y:S01]  /*30d0*/  BSSY.RECONVERGENT B2, `(.L_x_106) ;  /* 0x000000b000027945 */ /* 0x000fe20003800200 */
[----:B0-----:R-:W-:Y:S01]  /*30e0*/  LOP3.LUT R14, R10, 0x3, RZ, 0xc0, !PT ;  /* 0x000000030a0e7812 */ /* 0x001fe200078ec0ff */
[----:B------:R-:W-:-:S03]  /*30f0*/  IMAD R2, R2, 0x4, R3 ;  /* 0x0000000402027824 */ /* 0x000fc600078e0203 */
[----:B------:R-:W-:-:S07]  /*3100*/  ISETP.NE.AND P3, PT, R14, 0x1, PT ;  /* 0x000000010e00780c */ /* 0x000fce0003f65270 */
[----:B------:R-:W-:Y:S06]  /*3110*/  @!P1 BRA `(.L_x_107) ;  /* 0x0000000000189947 */ /* 0x000fec0003800000 */
[----:B------:R-:W3:Y:S04]  /*3120*/  LDG.E R9, desc[UR6][R26.64] ;  /* 0x000000061a097981 */ /* 0x000ee8000c1e1900 */
[----:B------:R-:W4:Y:S01]  /*3130*/  LDL R11, [R2] ;  /* 0x00000000020b7983 */ /* 0x000f220000100800 */
[C---:B---3--:R-:W-:Y:S02]  /*3140*/  VIADD R13, R9.reuse, 0x1 ;  /* 0x00000001090d7836 */ /* 0x048fe40000000000 */
[----:B------:R-:W-:-:S03]  /*3150*/  IMAD.WIDE R8, R9, 0x4, R26 ;  /* 0x0000000409087825 */ /* 0x000fc600078e021a */
[----:B------:R0:W-:Y:S04]  /*3160*/  STG.E desc[UR6][R26.64], R13 ;  /* 0x0000000d1a007986 */ /* 0x0001e8000c101906 */
[----:B----4-:R0:W-:Y:S02]  /*3170*/  STG.E desc[UR6][R8.64+0x8], R11 ;  /* 0x0000080b08007986 */ /* 0x0101e4000c101906 */
.L_x_107:
[----:B------:R-:W-:Y:S05]  /*3180*/  BSYNC.RECONVERGENT B2 ;  /* 0x0000000000027941 */ /* 0x000fea0003800200 */
.L_x_106:
[----:B------:R-:W-:Y:S05]  /*3190*/  @!P3 BRA `(.L_x_95) ;  /* 0x000000000034b947 */ /* 0x000fea0003800000 */
[----:B------:R-:W0:Y:S04]  /*31a0*/  LDG.E R15, desc[UR6][R26.64] ;  /* 0x000000061a0f7981 */ /* 0x000e28000c1e1900 */
[----:B------:R-:W3:Y:S01]  /*31b0*/  LDL R19, [R2+0x4] ;  /* 0x0000040002137983 */ /* 0x000ee20000100800 */
[----:B------:R-:W-:-:S13]  /*31c0*/  ISETP.NE.AND P1, PT, R14, 0x2, PT ;  /* 0x000000020e00780c */ /* 0x000fda0003f25270 */
[----:B------:R-:W4:Y:S01]  /*31d0*/  @P1 LDL R21, [R2+0x8] ;  /* 0x0000080002151983 */ /* 0x000f220000100800 */
[C---:B0-----:R-:W-:Y:S02]  /*31e0*/  VIADD R11, R15.reuse, 0x1 ;  /* 0x000000010f0b7836 */ /* 0x041fe40000000000 */
[----:B------:R-:W-:-:S03]  /*31f0*/  IMAD.WIDE R14, R15, 0x4, R26 ;  /* 0x000000040f0e7825 */ /* 0x000fc600078e021a */
[----:B------:R0:W-:Y:S04]  /*3200*/  STG.E desc[UR6][R26.64], R11 ;  /* 0x0000000b1a007986 */ /* 0x0001e8000c101906 */
[----:B---3--:R0:W-:Y:S04]  /*3210*/  STG.E desc[UR6][R14.64+0x8], R19 ;  /* 0x000008130e007986 */ /* 0x0081e8000c101906 */
[----:B------:R-:W3:Y:S02]  /*3220*/  @P1 LDG.E R9, desc[UR6][R26.64] ;  /* 0x000000061a091981 */ /* 0x000ee4000c1e1900 */
[----:B---3--:R-:W-:-:S02]  /*3230*/  @P1 VIADD R13, R9, 0x1 ;  /* 0x00000001090d1836 */ /* 0x008fc40000000000 */
[----:B------:R-:W-:-:S03]  /*3240*/  @P1 IMAD.WIDE R8, R9, 0x4, R26 ;  /* 0x0000000409081825 */ /* 0x000fc600078e021a */
[----:B------:R0:W-:Y:S04]  /*3250*/  @P1 STG.E desc[UR6][R26.64], R13 ;  /* 0x0000000d1a001986 */ /* 0x0001e8000c101906 */
[----:B----4-:R0:W-:Y:S02]  /*3260*/  @P1 STG.E desc[UR6][R8.64+0x8], R21 ;  /* 0x0000081508001986 */ /* 0x0101e4000c101906 */
.L_x_95:
[----:B------:R-:W-:Y:S05]  /*3270*/  BSYNC.RECONVERGENT B1 ;  /* 0x0000000000017941 */ /* 0x000fea0003800200 */
.L_x_92:
[----:B0-----:R0:W5:Y:S01]  /*3280*/  LDL R11, [R1+0x36b0] ;  /* 0x0036b000010b7983 */ /* 0x0011620000100800 */
[----:B------:R-:W-:Y:S01]  /*3290*/  BSSY.RECONVERGENT B1, `(.L_x_108) ;  /* 0x0000041000017945 */ /* 0x000fe20003800200 */
[----:B------:R-:W-:-:S03]  /*32a0*/  IMAD.MOV.U32 R2, RZ, RZ, -0x1 ;  /* 0xffffffffff027424 */ /* 0x000fc600078e00ff */
[----:B------:R-:W-:Y:S05]  /*32b0*/  @!P0 BRA `(.L_x_109) ;  /* 0x0000000000f88947 */ /* 0x000fea0003800000 */
[----:B------:R-:W-:Y:S02]  /*32c0*/  IMAD.MOV.U32 R2, RZ, RZ, -0x1 ;  /* 0xffffffffff027424 */ /* 0x000fe400078e00ff */
[----:B------:R-:W-:Y:S02]  /*32d0*/  IMAD.MOV.U32 R13, RZ, RZ, RZ ;  /* 0x000000ffff0d7224 */ /* 0x000fe400078e00ff */
[----:B------:R-:W-:Y:S02]  /*32e0*/  IMAD.MOV.U32 R14, RZ, RZ, RZ ;  /* 0x000000ffff0e7224 */ /* 0x000fe400078e00ff */
[----:B------:R-:W-:-:S07]  /*32f0*/  IMAD.MOV.U32 R15, RZ, RZ, 0x1 ;  /* 0x00000001ff0f7424 */ /* 0x000fce00078e00ff */
.L_x_118:
[----:B------:R-:W3:Y:S01]  /*3300*/  LDC.64 R8, c[0x0][0x3d8] ;  /* 0x0000f600ff087b82 */ /* 0x000ee20000000a00 */
[----:B------:R-:W-:-:S06]  /*3310*/  IMAD R18, R15, 0x4, R3 ;  /* 0x000000040f127824 */ /* 0x000fcc00078e0203 */
[----:B-----5:R-:W5:Y:S01]  /*3320*/  LDL R18, [R18] ;  /* 0x0000000012127983 */ /* 0x020f620000100800 */
[----:B---3--:R-:W-:Y:S02]  /*3330*/  IMAD.WIDE R20, R11, 0x4, R8 ;  /* 0x000000040b147825 */ /* 0x008fe400078e0208 */
[----:B------:R-:W3:Y:S04]  /*3340*/  LDC.64 R8, c[0x0][0x3d0] ;  /* 0x0000f400ff087b82 */ /* 0x000ee80000000a00 */
[----:B------:R-:W4:Y:S01]  /*3350*/  LDG.E R20, desc[UR6][R20.64] ;  /* 0x0000000614147981 */ /* 0x000f22000c1e1900 */
[----:B------:R-:W-:Y:S01]  /*3360*/  BSSY.RECONVERGENT B2, `(.L_x_110) ;  /* 0x0000018000027945 */ /* 0x000fe20003800200 */
[----:B----4-:R-:W-:-:S13]  /*3370*/  ISETP.GE.AND P0, PT, R20, 0x1, PT ;  /* 0x000000011400780c */ /* 0x010fda0003f06270 */
[----:B---3--:R-:W-:Y:S05]  /*3380*/  @!P0 BRA `(.L_x_111) ;  /* 0x0000000000548947 */ /* 0x008fea0003800000 */
[----:B------:R-:W-:Y:S02]  /*3390*/  IMAD.WIDE R28, R11, 0x4, R8 ;  /* 0x000000040b1c7825 */ /* 0x000fe400078e0208 */
[----:B------:R-:W3:Y:S03]  /*33a0*/  LDC.64 R8, c[0x0][0x3c0] ;  /* 0x0000f000ff087b82 */ /* 0x000ee60000000a00 */
[----:B------:R-:W3:Y:S02]  /*33b0*/  LDG.E R19, desc[UR6][R28.64] ;  /* 0x000000061c137981 */ /* 0x000ee4000c1e1900 */
[----:B---3--:R-:W-:-:S06]  /*33c0*/  IMAD.WIDE R8, R19, 0x4, R8 ;  /* 0x0000000413087825 */ /* 0x008fcc00078e0208 */
[----:B------:R-:W3:Y:S02]  /*33d0*/  LDG.E R9, desc[UR6][R8.64] ;  /* 0x0000000608097981 */ /* 0x000ee4000c1e1900 */
[----:B---3-5:R-:W-:-:S13]  /*33e0*/  ISETP.NE.AND P0, PT, R9, R18, PT ;  /* 0x000000120900720c */ /* 0x028fda0003f05270 */
[----:B------:R-:W-:Y:S05]  /*33f0*/  @!P0 BRA `(.L_x_112) ;  /* 0x0000000000248947 */ /* 0x000fea0003800000 */
[----:B------:R-:W-:-:S07]  /*3400*/  IMAD.IADD R20, R20, 0x1, R19 ;  /* 0x0000000114147824 */ /* 0x000fce00078e0213 */
.L_x_113:
[----:B------:R-:W-:-:S05]  /*3410*/  VIADD R19, R19, 0x1 ;  /* 0x0000000113137836 */ /* 0x000fca0000000000 */
[----:B------:R-:W-:-:S13]  /*3420*/  ISETP.GE.AND P0, PT, R19, R20, PT ;  /* 0x000000141300720c */ /* 0x000fda0003f06270 */
[----:B------:R-:W-:Y:S05]  /*3430*/  @P0 BRA `(.L_x_111) ;  /* 0x0000000000280947 */ /* 0x000fea0003800000 */
[----:B------:R-:W3:Y:S02]  /*3440*/  LDC.64 R8, c[0x0][0x3c0] ;  /* 0x0000f000ff087b82 */ /* 0x000ee40000000a00 */
[----:B---3--:R-:W-:-:S06]  /*3450*/  IMAD.WIDE R8, R19, 0x4, R8 ;  /* 0x0000000413087825 */ /* 0x008fcc00078e0208 */
[----:B------:R-:W3:Y:S02]  /*3460*/  LDG.E R9, desc[UR6][R8.64] ;  /* 0x0000000608097981 */ /* 0x000ee4000c1e1900 */
[----:B---3--:R-:W-:-:S13]  /*3470*/  ISETP.NE.AND P0, PT, R9, R18, PT ;  /* 0x000000120900720c */ /* 0x008fda0003f05270 */
[----:B------:R-:W-:Y:S05]  /*3480*/  @P0 BRA `(.L_x_113) ;  /* 0xfffffffc00e00947 */ /* 0x000fea000383ffff */
.L_x_112:
[----:B------:R-:W3:Y:S02]  /*3490*/  LDC.64 R8, c[0x0][0x3c8] ;  /* 0x0000f200ff087b82 */ /* 0x000ee40000000a00 */
[----:B---3--:R-:W-:-:S06]  /*34a0*/  IMAD.WIDE R8, R19, 0x4, R8 ;  /* 0x0000000413087825 */ /* 0x008fcc00078e0208 */
[----:B------:R-:W3:Y:S02]  /*34b0*/  LDG.E R8, desc[UR6][R8.64] ;  /* 0x0000000608087981 */ /* 0x000ee4000c1e1900 */
[----:B---3--:R-:W-:-:S04]  /*34c0*/  IADD3 R13, P0, PT, R8, R13, RZ ;  /* 0x0000000d080d7210 */ /* 0x008fc80007f1e0ff */
[----:B------:R-:W-:-:S09]  /*34d0*/  LEA.HI.X.SX32 R14, R8, R14, 0x1, P0 ;  /* 0x0000000e080e7211 */ /* 0x000fd200000f0eff */
.L_x_111:
[----:B------:R-:W-:Y:S05]  /*34e0*/  BSYNC.RECONVERGENT B2 ;  /* 0x0000000000027941 */ /* 0x000fea0003800200 */
.L_x_110:
[----:B------:R-:W-:Y:S04]  /*34f0*/  BSSY.RECONVERGENT B2, `(.L_x_114) ;  /* 0x0000011000027945 */ /* 0x000fe80003800200 */
[----:B------:R-:W-:Y:S05]  /*3500*/  @!P2 BRA `(.L_x_115) ;  /* 0x000000000028a947 */ /* 0x000fea0003800000 */
[----:B------:R-:W-:-:S07]  /*3510*/  IMAD.MOV.U32 R19, RZ, RZ, RZ ;  /* 0x000000ffff137224 */ /* 0x000fce00078e00ff */
.L_x_117:
[----:B------:R-:W3:Y:S02]  /*3520*/  LDC.64 R8, c[0x0][0x3a8] ;  /* 0x0000ea00ff087b82 */ /* 0x000ee40000000a00 */
[----:B---3--:R-:W-:-:S06]  /*3530*/  IMAD.WIDE.U32 R8, R19, 0x4, R8 ;  /* 0x0000000413087825 */ /* 0x008fcc00078e0008 */
[----:B------:R-:W3:Y:S02]  /*3540*/  LDG.E R8, desc[UR6][R8.64] ;  /* 0x0000000608087981 */ /* 0x000ee4000c1e1900 */
[----:B---3--:R-:W-:-:S13]  /*3550*/  ISETP.NE.AND P0, PT, R11, R8, PT ;  /* 0x000000080b00720c */ /* 0x008fda0003f05270 */
[----:B------:R-:W-:Y:S05]  /*3560*/  @!P0 BRA `(.L_x_116) ;  /* 0x0000000000248947 */ /* 0x000fea0003800000 */
[----:B------:R-:W3:Y:S01]  /*3570*/  LDCU UR5, c[0x0][0x384] ;  /* 0x00007080ff0577ac */ /* 0x000ee20008000800 */
[----:B------:R-:W-:-:S05]  /*3580*/  VIADD R19, R19, 0x1 ;  /* 0x0000000113137836 */ /* 0x000fca0000000000 */
[----:B---3--:R-:W-:-:S13]  /*3590*/  ISETP.NE.AND P0, PT, R19, UR5, PT ;  /* 0x0000000513007c0c */ /* 0x008fda000bf05270 */
[----:B------:R-:W-:Y:S05]  /*35a0*/  @P0 BRA `(.L_x_117) ;  /* 0xfffffffc00dc0947 */ /* 0x000fea000383ffff */
.L_x_115:
[----:B------:R-:W3:Y:S02]  /*35b0*/  LDCU UR8, c[0x0][0x3e8] ;  /* 0x00007d00ff0877ac */ /* 0x000ee40008000800 */
[----:B---3--:R-:W-:Y:S02]  /*35c0*/  USHF.R.S32.HI UR5, URZ, 0x1f, UR8 ;  /* 0x0000001fff057899 */ /* 0x008fe40008011408 */
[----:B------:R-:W-:-:S04]  /*35d0*/  ISETP.GT.U32.AND P0, PT, R13, UR8, PT ;  /* 0x000000080d007c0c */ /* 0x000fc8000bf04070 */
[----:B------:R-:W-:-:S04]  /*35e0*/  ISETP.GT.AND.EX P0, PT, R14, UR5, PT, P0 ;  /* 0x000000050e007c0c */ /* 0x000fc8000bf04300 */
[----:B------:R-:W-:-:S09]  /*35f0*/  SEL R2, R2, R11, P0 ;  /* 0x0000000b02027207 */ /* 0x000fd20000000000 */
.L_x_116:
[----:B------:R-:W-:Y:S05]  /*3600*/  BSYNC.RECONVERGENT B2 ;  /* 0x0000000000027941 */ /* 0x000fea0003800200 */
.L_x_114:
[----:B------:R-:W3:Y:S02]  /*3610*/  LDCU UR5, c[0x0][0x3e8] ;  /* 0x00007d00ff0577ac */ /* 0x000ee40008000800 */
[----:B---3--:R-:W-:Y:S02]  /*3620*/  USHF.R.S32.HI UR8, URZ, 0x1f, UR5 ;  /* 0x0000001fff087899 */ /* 0x008fe40008011405 */
[----:B------:R-:W-:-:S04]  /*3630*/  ISETP.GT.U32.AND P0, PT, R13, UR5, PT ;  /* 0x000000050d007c0c */ /* 0x000fc8000bf04070 */
[----:B------:R-:W-:-:S13]  /*3640*/  ISETP.GT.AND.EX P0, PT, R14, UR8, PT, P0 ;  /* 0x000000080e007c0c */ /* 0x000fda000bf04300 */
[----:B------:R-:W-:Y:S05]  /*3650*/  @P0 BRA `(.L_x_109) ;  /* 0x0000000000100947 */ /* 0x000fea0003800000 */
[----:B------:R-:W-:Y:S02]  /*3660*/  VIADD R15, R15, 0x1 ;  /* 0x000000010f0f7836 */ /* 0x000fe40000000000 */
[----:B-----5:R-:W-:-:S03]  /*3670*/  IMAD.MOV.U32 R11, RZ, RZ, R18 ;  /* 0x000000ffff0b7224 */ /* 0x020fc600078e0012 */
[----:B------:R-:W-:-:S13]  /*3680*/  ISETP.NE.AND P0, PT, R15, R10, PT ;  /* 0x0000000a0f00720c */ /* 0x000fda0003f05270 */
[----:B------:R-:W-:Y:S05]  /*3690*/  @P0 BRA `(.L_x_118) ;  /* 0xfffffffc00180947 */ /* 0x000fea000383ffff */
.L_x_109:
[----:B------:R-:W-:Y:S05]  /*36a0*/  BSYNC.RECONVERGENT B1 ;  /* 0x0000000000017941 */ /* 0x000fea0003800200 */
.L_x_108:
[----:B------:R-:W3:Y:S01]  /*36b0*/  LDC.64 R8, c[0x0][0x3b0] ;  /* 0x0000ec00ff087b82 */ /* 0x000ee20000000a00 */
[----:B-----5:R-:W-:Y:S01]  /*36c0*/  ISETP.NE.AND P0, PT, R11, R12, PT ;  /* 0x0000000c0b00720c */ /* 0x020fe20003f05270 */
[----:B------:R-:W-:Y:S01]  /*36d0*/  BSSY B1, `(.L_x_119) ;  /* 0x0000060000017945 */ /* 0x000fe20003800000 */
[----:B---3--:R-:W-:-:S11]  /*36e0*/  IMAD.WIDE.U32 R8, R0, 0x4, R8 ;  /* 0x0000000400087825 */ /* 0x008fd600078e0008 */
[----:B------:R-:W-:Y:S05]  /*36f0*/  @P0 BRA `(.L_x_120) ;  /* 0x0000000000f40947 */ /* 0x000fea0003800000 */
[----:B------:R-:W-:-:S04]  /*3700*/  ISETP.GE.U32.AND P0, PT, R6, 0x1, PT ;  /* 0x000000010600780c */ /* 0x000fc80003f06070 */
[----:B------:R-:W-:-:S13]  /*3710*/  ISETP.GE.AND.EX P0, PT, R7, RZ, PT, P0 ;  /* 0x000000ff0700720c */ /* 0x000fda0003f06300 */
[----:B------:R-:W-:Y:S05]  /*3720*/  @!P0 BRA `(.L_x_121) ;  /* 0x0000000400688947 */ /* 0x000fea0003800000 */
[----:B------:R-:W3:Y:S01]  /*3730*/  ATOMG.E.OR.STRONG.GPU PT, R10, desc[UR6][R8.64], RZ ;  /* 0x800000ff080a79a8 */ /* 0x000ee2000b1ef106 */
[----:B------:R-:W-:Y:S01]  /*3740*/  BSSY B2, `(.L_x_122) ;  /* 0x0000018000027945 */ /* 0x000fe20003800000 */
[----:B------:R-:W-:Y:S02]  /*3750*/  PLOP3.LUT P1, PT, PT, PT, PT, 0x8, 0x80 ;  /* 0x000000000080781c */ /* 0x000fe40003f2e170 */
[----:B---3--:R-:W-:Y:S02]  /*3760*/  ISETP.GE.AND P2, PT, R10, 0x1, PT ;  /* 0x000000010a00780c */ /* 0x008fe40003f46270 */
[----:B------:R-:W-:Y:S02]  /*3770*/  ISETP.LT.U32.AND P0, PT, R6, R10, PT ;  /* 0x0000000a0600720c */ /* 0x000fe40003f01070 */
[----:B------:R-:W-:-:S04]  /*3780*/  SHF.R.S32.HI R0, RZ, 0x1f, R10 ;  /* 0x0000001fff007819 */ /* 0x000fc8000001140a */
[----:B------:R-:W-:-:S04]  /*3790*/  ISETP.LT.AND.EX P0, PT, R7, R0, PT, P0 ;  /* 0x000000000700720c */ /* 0x000fc80003f01300 */
[----:B------:R-:W-:Y:S01]  /*37a0*/  SEL R19, R6, R10, P0 ;  /* 0x0000000a06137207 */ /* 0x000fe20000000000 */
[----:B------:R-:W-:Y:S08]  /*37b0*/  @!P2 BRA `(.L_x_123) ;  /* 0x000000000040a947 */ /* 0x000ff00003800000 */
[----:B------:R-:W-:-:S07]  /*37c0*/  IMAD.IADD R11, R10, 0x1, -R19 ;  /* 0x000000010a0b7824 */ /* 0x000fce00078e0a13 */
.L_x_126:
[----:B------:R-:W-:Y:S05]  /*37d0*/  YIELD ;  /* 0x0000000000007946 */ /* 0x000fea0003800000 */
[----:B------:R-:W3:Y:S01]  /*37e0*/  ATOMG.E.CAS.STRONG.GPU PT, R13, [R8], R10, R11 ;  /* 0x0000000a080d73a9 */ /* 0x000ee200001ee10b */
[----:B------:R-:W-:Y:S01]  /*37f0*/  BSSY.RECONVERGENT B3, `(.L_x_124) ;  /* 0x000000a000037945 */ /* 0x000fe20003800200 */
[CC--:B---3--:R-:W-:Y:S02]  /*3800*/  ISETP.NE.AND P0, PT, R13.reuse, R10.reuse, PT ;  /* 0x0000000a0d00720c */ /* 0x0c8fe40003f05270 */
[----:B------:R-:W-:-:S11]  /*3810*/  ISETP.NE.AND P2, PT, R13, R10, PT ;  /* 0x0000000a0d00720c */ /* 0x000fd60003f45270 */
[----:B------:R-:W-:Y:S05]  /*3820*/  @!P0 BRA `(.L_x_125) ;  /* 0x0000000000188947 */ /* 0x000fea0003800000 */
[----:B------:R-:W3:Y:S02]  /*3830*/  ATOMG.E.OR.STRONG.GPU PT, R10, desc[UR6][R8.64], RZ ;  /* 0x800000ff080a79a8 */ /* 0x000ee4000b1ef106 */
[----:B---3--:R-:W-:Y:S02]  /*3840*/  ISETP.LT.U32.AND P0, PT, R6, R10, PT ;  /* 0x0000000a0600720c */ /* 0x008fe40003f01070 */
[----:B------:R-:W-:-:S04]  /*3850*/  SHF.R.S32.HI R0, RZ, 0x1f, R10 ;  /* 0x0000001fff007819 */ /* 0x000fc8000001140a */
[----:B------:R-:W-:-:S04]  /*3860*/  ISETP.LT.AND.EX P0, PT, R7, R0, PT, P0 ;  /* 0x000000000700720c */ /* 0x000fc80003f01300 */
[----:B------:R-:W-:-:S05]  /*3870*/  SEL R19, R6, R10, P0 ;  /* 0x0000000a06137207 */ /* 0x000fca0000000000 */
[----:B------:R-:W-:-:S07]  /*3880*/  IMAD.IADD R11, R10, 0x1, -R19 ;  /* 0x000000010a0b7824 */ /* 0x000fce00078e0a13 */
.L_x_125:
[----:B------:R-:W-:Y:S05]  /*3890*/  BSYNC.RECONVERGENT B3 ;  /* 0x0000000000037941 */ /* 0x000fea0003800200 */
.L_x_124:
[----:B------:R-:W-:-:S13]  /*38a0*/  ISETP.GT.AND P1, PT, R19, RZ, PT ;  /* 0x000000ff1300720c */ /* 0x000fda0003f24270 */
[----:B------:R-:W-:Y:S05]  /*38b0*/  @P1 BRA P2, `(.L_x_126) ;  /* 0xfffffffc00c41947 */ /* 0x000fea000103ffff */
.L_x_123:
[----:B------:R-:W-:Y:S05]  /*38c0*/  BSYNC B2 ;  /* 0x0000000000027941 */ /* 0x000fea0003800000 */
.L_x_122:
[----:B------:R-:W3:Y:S01]  /*38d0*/  @P1 LDG.E R11, desc[UR6][R26.64+0x4] ;  /* 0x000004061a0b1981 */ /* 0x000ee2000c1e1900 */
[----:B------:R-:W-:Y:S01]  /*38e0*/  @P1 SHF.R.S32.HI R13, RZ, 0x1f, R12 ;  /* 0x0000001fff0d1819 */ /* 0x000fe2000001140c */
[----:B---3--:R-:W-:-:S05]  /*38f0*/  @P1 IMAD.WIDE R10, R11, 0x18, R26 ;  /* 0x000000180b0a1825 */ /* 0x008fca00078e021a */
[----:B------:R3:W-:Y:S04]  /*3900*/  @P1 STG.E.64 desc[UR6][R10.64+0xfa8], R12 ;  /* 0x000fa80c0a001986 */ /* 0x0007e8000c101b06 */
[----:B------:R-:W4:Y:S01]  /*3910*/  @P1 LDG.E R21, desc[UR6][R26.64+0x4] ;  /* 0x000004061a151981 */ /* 0x000f22000c1e1900 */
[----:B------:R-:W-:Y:S02]  /*3920*/  IADD3 R6, P0, PT, -R19, R6, RZ ;  /* 0x0000000613067210 */ /* 0x000fe40007f1e1ff */
[----:B------:R-:W-:-:S05]  /*3930*/  SHF.R.S32.HI R0, RZ, 0x1f, R19 ;  /* 0x0000001fff007819 */ /* 0x000fca0000011413 */
[----:B------:R-:W-:Y:S01]  /*3940*/  IMAD.X R7, R7, 0x1, ~R0, P0 ;  /* 0x0000000107077824 */ /* 0x000fe200000e0e00 */
[----:B------:R-:W-:Y:S01]  /*3950*/  ISETP.GE.U32.AND P0, PT, R6, 0x1, PT ;  /* 0x000000010600780c */ /* 0x000fe20003f06070 */
[----:B---3--:R-:W-:Y:S02]  /*3960*/  @P1 IMAD.MOV.U32 R10, RZ, RZ, R19 ;  /* 0x000000ffff0a1224 */ /* 0x008fe400078e0013 */
[----:B------:R-:W-:Y:S01]  /*3970*/  @P1 IMAD.MOV.U32 R11, RZ, RZ, RZ ;  /* 0x000000ffff0b1224 */ /* 0x000fe200078e00ff */
[----:B------:R-:W-:Y:S01]  /*3980*/  ISETP.GE.AND.EX P0, PT, R7, RZ, PT, P0 ;  /* 0x000000ff0700720c */ /* 0x000fe20003f06300 */
[----:B----4-:R-:W-:-:S04]  /*3990*/  @P1 IMAD.WIDE R14, R21, 0x18, R26 ;  /* 0x00000018150e1825 */ /* 0x010fc800078e021a */
[----:B------:R-:W-:Y:S01]  /*39a0*/  @P1 VIADD R21, R21, 0x1 ;  /* 0x0000000115151836 */ /* 0x000fe20000000000 */
[----:B------:R3:W-:Y:S04]  /*39b0*/  @P1 STG.E.64 desc[UR6][R14.64+0xfb8], R10 ;  /* 0x000fb80a0e001986 */ /* 0x0007e8000c101b06 */
[----:B------:R3:W-:Y:S04]  /*39c0*/  @P1 STG.E.64 desc[UR6][R14.64+0xfb0], RZ ;  /* 0x000fb0ff0e001986 */ /* 0x0007e8000c101b06 */
[----:B------:R3:W-:Y:S01]  /*39d0*/  @P1 STG.E desc[UR6][R26.64+0x4], R21 ;  /* 0x000004151a001986 */ /* 0x0007e2000c101906 */
[----:B------:R-:W-:Y:S05]  /*39e0*/  @!P0 BRA `(.L_x_121) ;  /* 0x0000000000b88947 */ /* 0x000fea0003800000 */
[----:B---3--:R-:W3:Y:S01]  /*39f0*/  LDG.E R11, desc[UR6][R26.64+0x4] ;  /* 0x000004061a0b7981 */ /* 0x008ee2000c1e1900 */
[----:B------:R-:W-:Y:S01]  /*3a00*/  SHF.R.S32.HI R13, RZ, 0x1f, R12 ;  /* 0x0000001fff0d7819 */ /* 0x000fe2000001140c */
[----:B---3--:R-:W-:-:S05]  /*3a10*/  IMAD.WIDE R10, R11, 0x18, R26 ;  /* 0x000000180b0a7825 */ /* 0x008fca00078e021a */
[----:B------:R3:W-:Y:S04]  /*3a20*/  STG.E.64 desc[UR6][R10.64+0xfa8], R12 ;  /* 0x000fa80c0a007986 */ /* 0x0007e8000c101b06 */
[----:B------:R-:W4:Y:S01]  /*3a30*/  LDG.E R19, desc[UR6][R26.64+0x4] ;  /* 0x000004061a137981 */ /* 0x000f22000c1e1900 */
[----:B---3--:R-:W-:Y:S02]  /*3a40*/  IMAD.MOV.U32 R10, RZ, RZ, R6 ;  /* 0x000000ffff0a7224 */ /* 0x008fe400078e0006 */
[----:B------:R-:W-:Y:S01]  /*3a50*/  IMAD.MOV.U32 R11, RZ, RZ, R7 ;  /* 0x000000ffff0b7224 */ /* 0x000fe200078e0007 */
[----:B------:R-:W-:Y:S01]  /*3a60*/  CS2R R6, SRZ ;  /* 0x0000000000067805 */ /* 0x000fe2000001ff00 */
[----:B----4-:R-:W-:-:S04]  /*3a70*/  IMAD.WIDE R14, R19, 0x18, R26 ;  /* 0x00000018130e7825 */ /* 0x010fc800078e021a */
[----:B------:R-:W-:Y:S01]  /*3a80*/  VIADD R19, R19, 0x1 ;  /* 0x0000000113137836 */ /* 0x000fe20000000000 */
[----:B------:R4:W-:Y:S04]  /*3a90*/  STG.E.64 desc[UR6][R14.64+0xfb8], R10 ;  /* 0x000fb80a0e007986 */ /* 0x0009e8000c101b06 */
[----:B------:R4:W-:Y:S04]  /*3aa0*/  STG.E.64 desc[UR6][R14.64+0xfb0], RZ ;  /* 0x000fb0ff0e007986 */ /* 0x0009e8000c101b06 */
[----:B------:R4:W-:Y:S01]  /*3ab0*/  STG.E desc[UR6][R26.64+0x4], R19 ;  /* 0x000004131a007986 */ /* 0x0009e2000c101906 */
[----:B------:R-:W-:Y:S05]  /*3ac0*/  BRA `(.L_x_121) ;  /* 0x0000000000807947 */ /* 0x000fea0003800000 */
.L_x_120:
[----:B------:R-:W-:-:S04]  /*3ad0*/  ISETP.GE.U32.AND P0, PT, R6, 0x1, PT ;  /* 0x000000010600780c */ /* 0x000fc80003f06070 */
[----:B------:R-:W-:-:S13]  /*3ae0*/  ISETP.GE.AND.EX P0, PT, R7, RZ, PT, P0 ;  /* 0x000000ff0700720c */ /* 0x000fda0003f06300 */
[----:B------:R-:W-:Y:S05]  /*3af0*/  @!P0 BRA `(.L_x_121) ;  /* 0x0000000000748947 */ /* 0x000fea0003800000 */
[----:B------:R-:W-:-:S13]  /*3b00*/  ISETP.NE.AND P0, PT, R2, -0x1, PT ;  /* 0xffffffff0200780c */ /* 0x000fda0003f05270 */
[----:B------:R-:W3:Y:S01]  /*3b10*/  @!P0 LDG.E R15, desc[UR6][R26.64+0x4] ;  /* 0x000004061a0f8981 */ /* 0x000ee2000c1e1900 */
[--C-:B------:R-:W-:Y:S01]  /*3b20*/  @!P0 SHF.R.S32.HI R19, RZ, 0x1f, R11.reuse ;  /* 0x0000001fff138819 */ /* 0x100fe2000001140b */
[----:B------:R-:W-:Y:S02]  /*3b30*/  @!P0 IMAD.MOV.U32 R18, RZ, RZ, R11 ;  /* 0x000000ffff128224 */ /* 0x000fe400078e000b */
[----:B---3--:R-:W-:-:S05]  /*3b40*/  @!P0 IMAD.WIDE R14, R15, 0x18, R26 ;  /* 0x000000180f0e8825 */ /* 0x008fca00078e021a */
[----:B------:R3:W-:Y:S04]  /*3b50*/  @!P0 STG.E.64 desc[UR6][R14.64+0xfa8], R18 ;  /* 0x000fa8120e008986 */ /* 0x0007e8000c101b06 */
[----:B------:R-:W4:Y:S01]  /*3b60*/  @!P0 LDG.E R11, desc[UR6][R26.64+0x4] ;  /* 0x000004061a0b8981 */ /* 0x000f22000c1e1900 */
[----:B---3--:R-:W-:Y:S02]  /*3b70*/  @!P0 IMAD.MOV.U32 R14, RZ, RZ, R6 ;  /* 0x000000ffff0e8224 */ /* 0x008fe400078e0006 */
[----:B------:R-:W-:Y:S02]  /*3b80*/  @!P0 IMAD.MOV.U32 R15, RZ, RZ, R7 ;  /* 0x000000ffff0f8224 */ /* 0x000fe400078e0007 */
[----:B----4-:R-:W-:-:S04]  /*3b90*/  @!P0 IMAD.WIDE R28, R11, 0x18, R26 ;  /* 0x000000180b1c8825 */ /* 0x010fc800078e021a */
[----:B------:R-:W-:Y:S01]  /*3ba0*/  @!P0 VIADD R13, R11, 0x1 ;  /* 0x000000010b0d8836 */ /* 0x000fe20000000000 */
[----:B------:R-:W-:Y:S04]  /*3bb0*/  @!P0 STG.E.64 desc[UR6][R28.64+0xfb8], R14 ;  /* 0x000fb80e1c008986 */ /* 0x000fe8000c101b06 */
[----:B------:R-:W-:Y:S04]  /*3bc0*/  @!P0 STG.E.64 desc[UR6][R28.64+0xfb0], RZ ;  /* 0x000fb0ff1c008986 */ /* 0x000fe8000c101b06 */
[----:B------:R-:W-:Y:S04]  /*3bd0*/  @!P0 STG.E desc[UR6][R26.64+0x4], R13 ;  /* 0x0000040d1a008986 */ /* 0x000fe8000c101906 */
[----:B------:R-:W3:Y:S01]  /*3be0*/  @P0 LDG.E R11, desc[UR6][R26.64+0x4] ;  /* 0x000004061a0b0981 */ /* 0x000ee2000c1e1900 */
[--C-:B------:R-:W-:Y:S01]  /*3bf0*/  @P0 SHF.R.S32.HI R21, RZ, 0x1f, R2.reuse ;  /* 0x0000001fff150819 */ /* 0x100fe20000011402 */
[----:B------:R-:W-:-:S02]  /*3c00*/  @P0 IMAD.MOV.U32 R20, RZ, RZ, R2 ;  /* 0x000000ffff140224 */ /* 0x000fc400078e0002 */
[----:B---3--:R-:W-:-:S05]  /*3c10*/  @P0 IMAD.WIDE R10, R11, 0x18, R26 ;  /* 0x000000180b0a0825 */ /* 0x008fca00078e021a */
[----:B------:R3:W-:Y:S04]  /*3c20*/  @P0 STG.E.64 desc[UR6][R10.64+0xfa8], R20 ;  /* 0x000fa8140a000986 */ /* 0x0007e8000c101b06 */
[----:B------:R-:W4:Y:S01]  /*3c30*/  @P0 LDG.E R19, desc[UR6][R26.64+0x4] ;  /* 0x000004061a130981 */ /* 0x000f22000c1e1900 */
[----:B------:R-:W-:-:S06]  /*3c40*/  @!P0 CS2R R6, SRZ ;  /* 0x0000000000068805 */ /* 0x000fcc000001ff00 */
[----:B---3--:R-:W-:Y:S02]  /*3c50*/  @P0 IMAD.MOV.U32 R10, RZ, RZ, R6 ;  /* 0x000000ffff0a0224 */ /* 0x008fe400078e0006 */
[----:B------:R-:W-:Y:S01]  /*3c60*/  @P0 IMAD.MOV.U32 R11, RZ, RZ, R7 ;  /* 0x000000ffff0b0224 */ /* 0x000fe200078e0007 */
[----:B------:R-:W-:Y:S01]  /*3c70*/  @P0 CS2R R6, SRZ ;  /* 0x0000000000060805 */ /* 0x000fe2000001ff00 */
[----:B----4-:R-:W-:-:S04]  /*3c80*/  @P0 IMAD.WIDE R14, R19, 0x18, R26 ;  /* 0x00000018130e0825 */ /* 0x010fc800078e021a */
[----:B------:R-:W-:Y:S01]  /*3c90*/  @P0 VIADD R19, R19, 0x1 ;  /* 0x0000000113130836 */ /* 0x000fe20000000000 */
[----:B------:R3:W-:Y:S04]  /*3ca0*/  @P0 STG.E.64 desc[UR6][R14.64+0xfb8], R10 ;  /* 0x000fb80a0e000986 */ /* 0x0007e8000c101b06 */
[----:B------:R3:W-:Y:S04]  /*3cb0*/  @P0 STG.E.64 desc[UR6][R14.64+0xfb0], RZ ;  /* 0x000fb0ff0e000986 */ /* 0x0007e8000c101b06 */
[----:B------:R3:W-:Y:S02]  /*3cc0*/  @P0 STG.E desc[UR6][R26.64+0x4], R19 ;  /* 0x000004131a000986 */ /* 0x0007e4000c101906 */
.L_x_121:
[----:B------:R-:W-:Y:S05]  /*3cd0*/  BSYNC B1 ;  /* 0x0000000000017941 */ /* 0x000fea0003800000 */
.L_x_119:
[----:B------:R-:W-:Y:S01]  /*3ce0*/  ISETP.GE.U32.AND P0, PT, R17, 0x1, PT ;  /* 0x000000011100780c */ /* 0x000fe20003f06070 */
[----:B------:R-:W-:Y:S03]  /*3cf0*/  BSSY B1, `(.L_x_127) ;  /* 0x0000026000017945 */ /* 0x000fe60003800000 */
[----:B------:R-:W-:-:S13]  /*3d00*/  ISETP.GE.AND.EX P0, PT, R16, RZ, PT, P0 ;  /* 0x000000ff1000720c */ /* 0x000fda0003f06300 */
[----:B------:R-:W-:Y:S05]  /*3d10*/  @!P0 BRA `(.L_x_128) ;  /* 0x00000000008c8947 */ /* 0x000fea0003800000 */
[----:B---34-:R-:W3:Y:S02]  /*3d20*/  ATOMG.E.OR.STRONG.GPU PT, R10, desc[UR6][R8.64], RZ ;  /* 0x800000ff080a79a8 */ /* 0x018ee4000b1ef106 */
[----:B---3--:R-:W-:-:S13]  /*3d30*/  ISETP.NE.AND P0, PT, R10, RZ, PT ;  /* 0x000000ff0a00720c */ /* 0x008fda0003f05270 */
[----:B------:R-:W-:Y:S05]  /*3d40*/  @!P0 BRA `(.L_x_128) ;  /* 0x0000000000808947 */ /* 0x000fea0003800000 */
.L_x_132:
[----:B------:R-:W-:Y:S01]  /*3d50*/  ISETP.LT.U32.AND P0, PT, R17, R10, PT ;  /* 0x0000000a1100720c */ /* 0x000fe20003f01070 */
[----:B------:R-:W-:Y:S05]  /*3d60*/  YIELD ;  /* 0x0000000000007946 */ /* 0x000fea0003800000 */
[----:B------:R-:W-:Y:S01]  /*3d70*/  SHF.R.S32.HI R11, RZ, 0x1f, R10 ;  /* 0x0000001fff0b7819 */ /* 0x000fe2000001140a */
[----:B------:R-:W-:Y:S03]  /*3d80*/  BSSY.RELIABLE B2, `(.L_x_129) ;  /* 0x000000a000027945 */ /* 0x000fe60003800100 */
[----:B------:R-:W-:-:S04]  /*3d90*/  ISETP.LT.AND.EX P0, PT, R16, R11, PT, P0 ;  /* 0x0000000b1000720c */ /* 0x000fc80003f01300 */
[----:B------:R-:W-:-:S04]  /*3da0*/  SEL R19, R17, R10, P0 ;  /* 0x0000000a11137207 */ /* 0x000fc80000000000 */
[----:B------:R-:W-:-:S13]  /*3db0*/  ISETP.GE.AND P0, PT, R19, 0x1, PT ;  /* 0x000000011300780c */ /* 0x000fda0003f06270 */
[----:B------:R-:W-:Y:S05]  /*3dc0*/  @!P0 BRA `(.L_x_130) ;  /* 0x0000000000148947 */ /* 0x000fea0003800000 */
[----:B------:R-:W-:-:S06]  /*3dd0*/  IMAD.IADD R11, R10, 0x1, -R19 ;  /* 0x000000010a0b7824 */ /* 0x000fcc00078e0a13 */
[----:B------:R-:W3:Y:S02]  /*3de0*/  ATOMG.E.CAS.STRONG.GPU PT, R11, [R8], R10, R11 ;  /* 0x0000000a080b73a9 */ /* 0x000ee400001ee10b */
[----:B---3--:R-:W-:-:S13]  /*3df0*/  ISETP.NE.AND P0, PT, R11, R10, PT ;  /* 0x0000000a0b00720c */ /* 0x008fda0003f05270 */
[----:B------:R-:W-:Y:S05]  /*3e00*/  @!P0 BREAK.RELIABLE B2 ;  /* 0x0000000000028942 */ /* 0x000fea0003800100 */
[----:B------:R-:W-:Y:S05]  /*3e10*/  @!P0 BRA `(.L_x_131) ;  /* 0x0000000000148947 */ /* 0x000fea0003800000 */
.L_x_130:
[----:B------:R-:W-:Y:S05]  /*3e20*/  BSYNC.RELIABLE B2 ;  /* 0x0000000000027941 */ /* 0x000fea0003800100 */
.L_x_129:
[----:B------:R-:W3:Y:S02]  /*3e30*/  ATOMG.E.OR.STRONG.GPU PT, R10, desc[UR6][R8.64], RZ ;  /* 0x800000ff080a79a8 */ /* 0x000ee4000b1ef106 */
[----:B---3--:R-:W-:-:S13]  /*3e40*/  ISETP.NE.AND P0, PT, R10, RZ, PT ;  /* 0x000000ff0a00720c */ /* 0x008fda0003f05270 */
[----:B------:R-:W-:Y:S05]  /*3e50*/  @!P0 BRA `(.L_x_128) ;  /* 0x00000000003c8947 */ /* 0x000fea0003800000 */
[----:B------:R-:W-:Y:S05]  /*3e60*/  BRA `(.L_x_132) ;  /* 0xfffffffc00b87947 */ /* 0x000fea000383ffff */
.L_x_131:
[----:B------:R-:W3:Y:S01]  /*3e70*/  LDG.E R15, desc[UR6][R26.64+0x4] ;  /* 0x000004061a0f7981 */ /* 0x000ee2000c1e1900 */
[----:B------:R-:W-:Y:S01]  /*3e80*/  SHF.R.S32.HI R13, RZ, 0x1f, R12 ;  /* 0x0000001fff0d7819 */ /* 0x000fe2000001140c */
[----:B---3--:R-:W-:-:S05]  /*3e90*/  IMAD.WIDE R14, R15, 0x18, R26 ;  /* 0x000000180f0e7825 */ /* 0x008fca00078e021a */
[----:B------:R3:W-:Y:S04]  /*3ea0*/  STG.E.64 desc[UR6][R14.64+0xfa8], R12 ;  /* 0x000fa80c0e007986 */ /* 0x0007e8000c101b06 */
[----:B------:R-:W4:Y:S01]  /*3eb0*/  LDG.E R9, desc[UR6][R26.64+0x4] ;  /* 0x000004061a097981 */ /* 0x000f22000c1e1900 */
[----:B------:R-:W-:-:S04]  /*3ec0*/  LOP3.LUT R8, R19, 0x7fffffff, RZ, 0xc0, !PT ;  /* 0x7fffffff13087812 */ /* 0x000fc800078ec0ff */
[----:B------:R-:W-:-:S04]  /*3ed0*/  IADD3 R17, P0, PT, -R8, R17, RZ ;  /* 0x0000001108117210 */ /* 0x000fc80007f1e1ff */
[----:B------:R-:W-:Y:S01]  /*3ee0*/  IADD3.X R16, PT, PT, R16, -0x1, RZ, P0, !PT ;  /* 0xffffffff10107810 */ /* 0x000fe200007fe4ff */
[----:B----4-:R-:W-:-:S04]  /*3ef0*/  IMAD.WIDE R10, R9, 0x18, R26 ;  /* 0x00000018090a7825 */ /* 0x010fc800078e021a */
[----:B------:R-:W-:Y:S01]  /*3f00*/  VIADD R19, R9, 0x1 ;  /* 0x0000000109137836 */ /* 0x000fe20000000000 */
[----:B------:R3:W-:Y:S01]  /*3f10*/  STG.E.64 desc[UR6][R10.64+0xfb8], RZ ;  /* 0x000fb8ff0a007986 */ /* 0x0007e2000c101b06 */
[----:B------:R-:W-:-:S05]  /*3f20*/  IMAD.MOV.U32 R9, RZ, RZ, RZ ;  /* 0x000000ffff097224 */ /* 0x000fca00078e00ff */
[----:B------:R3:W-:Y:S04]  /*3f30*/  STG.E.64 desc[UR6][R10.64+0xfb0], R8 ;  /* 0x000fb0080a007986 */ /* 0x0007e8000c101b06 */
[----:B------:R3:W-:Y:S02]  /*3f40*/  STG.E desc[UR6][R26.64+0x4], R19 ;  /* 0x000004131a007986 */ /* 0x0007e4000c101906 */
.L_x_128:
[----:B------:R-:W-:Y:S05]  /*3f50*/  BSYNC B1 ;  /* 0x0000000000017941 */ /* 0x000fea0003800000 */
.L_x_127:
[----:B------:R-:W5:Y:S02]  /*3f60*/  LDCU UR5, c[0x0][0x384] ;  /* 0x00007080ff0577ac */ /* 0x000f640008000800 */
[----:B-----5:R-:W-:-:S04]  /*3f70*/  UISETP.LT.AND UP0, UPT, UR5, 0x1, UPT ;  /* 0x000000010500788c */ /* 0x020fc8000bf01270 */
[----:B------:R-:W-:-:S06]  /*3f80*/  USEL UR5, UR5, 0x1, !UP0 ;  /* 0x0000000105057887 */ /* 0x000fcc000c000000 */
[----:B------:R-:W-:-:S13]  /*3f90*/  ISETP.NE.AND P0, PT, R22, UR5, PT ;  /* 0x0000000516007c0c */ /* 0x000fda000bf05270 */
[----:B------:R-:W-:Y:S05]  /*3fa0*/  @P0 BRA `(.L_x_133) ;  /* 0xffffffc400e80947 */ /* 0x000fea000383ffff */
[----:B---3--:R-:W-:-:S07]  /*3fb0*/  IMAD.MOV.U32 R21, RZ, RZ, R12 ;  /* 0x000000ffff157224 */ /* 0x008fce00078e000c */
.L_x_48:
[----:B-1----:R-:W-:Y:S05]  /*3fc0*/  BSYNC B0 ;  /* 0x0000000000007941 */ /* 0x002fea0003800000 */
.L_x_47:
[----:B------:R-:W-:-:S04]  /*3fd0*/  ISETP.GT.U32.AND P0, PT, R6, R17, PT ;  /* 0x000000110600720c */ /* 0x000fc80003f04070 */
[----:B------:R-:W-:-:S04]  /*3fe0*/  ISETP.GT.AND.EX P0, PT, R7, R16, PT, P0 ;  /* 0x000000100700720c */ /* 0x000fc80003f04300 */
[----:B------:R-:W-:Y:S02]  /*3ff0*/  SEL R0, R6, R17, P0 ;  /* 0x0000001106007207 */ /* 0x000fe40000000000 */
[----:B------:R-:W-:Y:S02]  /*4000*/  SEL R2, R7, R16, P0 ;  /* 0x0000001007027207 */ /* 0x000fe40000000000 */
[----:B------:R-:W-:-:S04]  /*4010*/  ISETP.GE.U32.AND P0, PT, R0, 0x1, PT ;  /* 0x000000010000780c */ /* 0x000fc80003f06070 */
[----:B------:R-:W-:-:S13]  /*4020*/  ISETP.GE.AND.EX P0, PT, R2, RZ, PT, P0 ;  /* 0x000000ff0200720c */ /* 0x000fda0003f06300 */
[----:B------:R-:W-:Y:S05]  /*4030*/  @!P0 EXIT ;  /* 0x000000000000894d */ /* 0x000fea0003800000 */
[----:B------:R-:W1:Y:S01]  /*4040*/  LDC R2, c[0x0][0x384] ;  /* 0x0000e100ff027b82 */ /* 0x000e620000000800 */
[----:B------:R-:W-:Y:S01]  /*4050*/  ISETP.NE.AND P0, PT, R23, -0x1, PT ;  /* 0xffffffff1700780c */ /* 0x000fe20003f05270 */
[----:B------:R-:W-:Y:S03]  /*4060*/  BSSY.RECONVERGENT B0, `(.L_x_134) ;  /* 0x0000011000007945 */ /* 0x000fe60003800200 */
[----:B------:R-:W-:-:S04]  /*4070*/  SEL R0, R24, R23, !P0 ;  /* 0x0000001718007207 */ /* 0x000fc80004000000 */
[----:B------:R-:W-:-:S04]  /*4080*/  ISETP.NE.AND P0, PT, R0, -0x1, PT ;  /* 0xffffffff0000780c */ /* 0x000fc80003f05270 */
[----:B----4-:R-:W-:Y:S02]  /*4090*/  SEL R11, R0, R21, P0 ;  /* 0x00000015000b7207 */ /* 0x010fe40000000000 */
[----:B-1----:R-:W-:-:S13]  /*40a0*/  ISETP.LT.OR P1, PT, R2, 0x1, P0 ;  /* 0x000000010200780c */ /* 0x002fda0000721670 */
[----:B------:R-:W-:Y:S05]  /*40b0*/  @P1 BRA `(.L_x_135) ;  /* 0x00000000002c1947 */ /* 0x000fea0003800000 */
[----:B------:R-:W1:Y:S01]  /*40c0*/  LDC.64 R4, c[0x0][0x3a8] ;  /* 0x0000ea00ff047b82 */ /* 0x000e620000000a00 */
[----:B------:R-:W-:-:S07]  /*40d0*/  IMAD.MOV.U32 R9, RZ, RZ, RZ ;  /* 0x000000ffff097224 */ /* 0x000fce00078e00ff */
.L_x_136:
[----:B-1----:R-:W-:-:S06]  /*40e0*/  IMAD.WIDE.U32 R2, R9, 0x4, R4 ;  /* 0x0000000409027825 */ /* 0x002fcc00078e0004 */
[----:B------:R-:W3:Y:S01]  /*40f0*/  LDG.E R2, desc[UR6][R2.64] ;  /* 0x0000000602027981 */ /* 0x000ee2000c1e1900 */
[----:B------:R-:W-:Y:S01]  /*4100*/  IMAD.MOV.U32 R11, RZ, RZ, R24 ;  /* 0x000000ffff0b7224 */ /* 0x000fe200078e0018 */
[----:B---3--:R-:W-:-:S13]  /*4110*/  ISETP.NE.AND P0, PT, R21, R2, PT ;  /* 0x000000021500720c */ /* 0x008fda0003f05270 */
[----:B------:R-:W-:Y:S05]  /*4120*/  @!P0 BRA `(.L_x_135) ;  /* 0x0000000000108947 */ /* 0x000fea0003800000 */
[----:B------:R-:W-:-:S05]  /*4130*/  VIADD R9, R9, 0x1 ;  /* 0x0000000109097836 */ /* 0x000fca0000000000 */
[----:B------:R-:W-:-:S13]  /*4140*/  ISETP.NE.AND P0, PT, R9, UR9, PT ;  /* 0x0000000909007c0c */ /* 0x000fda000bf05270 */
[----:B------:R-:W-:Y:S05]  /*4150*/  @P0 BRA `(.L_x_136) ;  /* 0xfffffffc00e00947 */ /* 0x000fea000383ffff */
[----:B------:R-:W-:-:S07]  /*4160*/  IMAD.MOV.U32 R11, RZ, RZ, R21 ;  /* 0x000000ffff0b7224 */ /* 0x000fce00078e0015 */
.L_x_135:
[----:B------:R-:W-:Y:S05]  /*4170*/  BSYNC.RECONVERGENT B0 ;  /* 0x0000000000007941 */ /* 0x000fea0003800200 */
.L_x_134:
[----:B------:R-:W-:Y:S01]  /*4180*/  ISETP.GE.U32.AND P0, PT, R6, 0x1, PT ;  /* 0x000000010600780c */ /* 0x000fe20003f06070 */
[----:B------:R-:W-:Y:S01]  /*4190*/  BSSY.RECONVERGENT B0, `(.L_x_137) ;  /* 0x0000010000007945 */ /* 0x000fe20003800200 */
[----:B------:R-:W-:Y:S02]  /*41a0*/  ISETP.GE.U32.AND P1, PT, R17, 0x1, PT ;  /* 0x000000011100780c */ /* 0x000fe40003f26070 */
[----:B------:R-:W-:Y:S02]  /*41b0*/  ISETP.GE.AND.EX P0, PT, R7, RZ, PT, P0 ;  /* 0x000000ff0700720c */ /* 0x000fe40003f06300 */
[----:B------:R-:W-:-:S11]  /*41c0*/  ISETP.GE.AND.EX P1, PT, R16, RZ, PT, P1 ;  /* 0x000000ff1000720c */ /* 0x000fd60003f26310 */
[----:B------:R-:W-:Y:S05]  /*41d0*/  @!P0 BRA `(.L_x_138) ;  /* 0x00000000002c8947 */ /* 0x000fea0003800000 */
[----:B------:R-:W3:Y:S01]  /*41e0*/  LDG.E R5, desc[UR6][R26.64+0x4] ;  /* 0x000004061a057981 */ /* 0x000ee2000c1e1900 */
[--C-:B------:R-:W-:Y:S01]  /*41f0*/  SHF.R.S32.HI R3, RZ, 0x1f, R11.reuse ;  /* 0x0000001fff037819 */ /* 0x100fe2000001140b */
[----:B------:R-:W-:Y:S02]  /*4200*/  IMAD.MOV.U32 R2, RZ, RZ, R11 ;  /* 0x000000ffff027224 */ /* 0x000fe400078e000b */
[----:B---3--:R-:W-:-:S05]  /*4210*/  IMAD.WIDE R4, R5, 0x18, R26 ;  /* 0x0000001805047825 */ /* 0x008fca00078e021a */
[----:B------:R1:W-:Y:S04]  /*4220*/  STG.E.64 desc[UR6][R4.64+0xfa8], R2 ;  /* 0x000fa80204007986 */ /* 0x0003e8000c101b06 */
[----:B------:R-:W3:Y:S02]  /*4230*/  LDG.E R13, desc[UR6][R26.64+0x4] ;  /* 0x000004061a0d7981 */ /* 0x000ee4000c1e1900 */
[----:B---3--:R-:W-:-:S04]  /*4240*/  IMAD.WIDE R8, R13, 0x18, R26 ;  /* 0x000000180d087825 */ /* 0x008fc800078e021a */
[----:B------:R-:W-:Y:S01]  /*4250*/  VIADD R13, R13, 0x1 ;  /* 0x000000010d0d7836 */ /* 0x000fe20000000000 */
[----:B------:R1:W-:Y:S04]  /*4260*/  STG.E.64 desc[UR6][R8.64+0xfb8], R6 ;  /* 0x000fb80608007986 */ /* 0x0003e8000c101b06 */
[----:B------:R1:W-:Y:S04]  /*4270*/  STG.E.64 desc[UR6][R8.64+0xfb0], RZ ;  /* 0x000fb0ff08007986 */ /* 0x0003e8000c101b06 */
[----:B------:R1:W-:Y:S02]  /*4280*/  STG.E desc[UR6][R26.64+0x4], R13 ;  /* 0x0000040d1a007986 */ /* 0x0003e4000c101906 */
.L_x_138:
[----:B------:R-:W-:Y:S05]  /*4290*/  BSYNC.RECONVERGENT B0 ;  /* 0x0000000000007941 */ /* 0x000fea0003800200 */
.L_x_137:
[----:B------:R-:W-:Y:S05]  /*42a0*/  @!P1 EXIT ;  /* 0x000000000000994d */ /* 0x000fea0003800000 */
[----:B-1----:R-:W3:Y:S01]  /*42b0*/  LDG.E R3, desc[UR6][R26.64+0x4] ;  /* 0x000004061a037981 */ /* 0x002ee2000c1e1900 */
[--C-:B------:R-:W-:Y:S01]  /*42c0*/  SHF.R.S32.HI R7, RZ, 0x1f, R11.reuse ;  /* 0x0000001fff077819 */ /* 0x100fe2000001140b */
[----:B------:R-:W-:Y:S02]  /*42d0*/  IMAD.MOV.U32 R6, RZ, RZ, R11 ;  /* 0x000000ffff067224 */ /* 0x000fe400078e000b */
[----:B---3--:R-:W-:-:S05]  /*42e0*/  IMAD.WIDE R2, R3, 0x18, R26 ;  /* 0x0000001803027825 */ /* 0x008fca00078e021a */
[----:B------:R-:W-:Y:S04]  /*42f0*/  STG.E.64 desc[UR6][R2.64+0xfa8], R6 ;  /* 0x000fa80602007986 */ /* 0x000fe8000c101b06 */
[----:B------:R-:W3:Y:S01]  /*4300*/  LDG.E R9, desc[UR6][R26.64+0x4] ;  /* 0x000004061a097981 */ /* 0x000ee2000c1e1900 */
[----:B------:R-:W-:-:S04]  /*4310*/  LOP3.LUT R17, R17, R16, RZ, 0x3c, !PT ;  /* 0x0000001011117212 */ /* 0x000fc800078e3cff */
[----:B------:R-:W-:-:S04]  /*4320*/  LOP3.LUT R16, R17, R16, RZ, 0x3c, !PT ;  /* 0x0000001011107212 */ /* 0x000fc800078e3cff */
[----:B------:R-:W-:Y:S01]  /*4330*/  LOP3.LUT R17, R17, R16, RZ, 0x3c, !PT ;  /* 0x0000001011117212 */ /* 0x000fe200078e3cff */
[----:B---3--:R-:W-:-:S04]  /*4340*/  IMAD.WIDE R4, R9, 0x18, R26 ;  /* 0x0000001809047825 */ /* 0x008fc800078e021a */
[----:B------:R-:W-:Y:S01]  /*4350*/  VIADD R9, R9, 0x1 ;  /* 0x0000000109097836 */ /* 0x000fe20000000000 */
[----:B------:R-:W-:Y:S04]  /*4360*/  STG.E.64 desc[UR6][R4.64+0xfb0], R16 ;  /* 0x000fb01004007986 */ /* 0x000fe8000c101b06 */
[----:B------:R-:W-:Y:S04]  /*4370*/  STG.E.64 desc[UR6][R4.64+0xfb8], RZ ;  /* 0x000fb8ff04007986 */ /* 0x000fe8000c101b06 */
[----:B------:R-:W-:Y:S01]  /*4380*/  STG.E desc[UR6][R26.64+0x4], R9 ;  /* 0x000004091a007986 */ /* 0x000fe2000c101906 */
[----:B------:R-:W-:Y:S05]  /*4390*/  EXIT ;  /* 0x000000000000794d */ /* 0x000fea0003800000 */
.L_x_139:
        /* <DEDUP_REMOVED lines=14> */
.L_x_141:


//--------------------- .nv.shared.reserved.0     --------------------------
	.section	.nv.shared.reserved.0,"aw",@nobits
	.weak		__nv_reservedSMEM_offset_0_alias
	.size		__nv_reservedSMEM_offset_0_alias, 0, 64
	.other		__nv_reservedSMEM_offset_0_alias,@"STO_CUDA_RESERVED_SHARED STV_DEFAULT"
__nv_reservedSMEM_offset_0_alias:
	.zero		0
	.zero		64


//--------------------- .nv.constant0._Z7kernel2PiS_S_iS_S_S_iS_jS_iS_PbiP16EvacuationResult --------------------------
	.section	.nv.constant0._Z7kernel2PiS_S_iS_S_S_iS_jS_iS_PbiP16EvacuationResult,"a",@progbits
	.sectionflags	@""
	.align	4
.nv.constant0._Z7kernel2PiS_S_iS_S_S_iS_jS_iS_PbiP16EvacuationResult:
	.zero		1024


//--------------------- .nv.constant0._Z7kernel1iiiPiS_S_S_S_S_S_S_S_S_P16EvacuationResulti --------------------------
	.section	.nv.constant0._Z7kernel1iiiPiS_S_S_S_S_S_S_S_S_P16EvacuationResulti,"a",@progbits
	.sectionflags	@""
	.align	4
.nv.constant0._Z7kernel1iiiPiS_S_S_S_S_S_S_S_S_P16EvacuationResulti:
	.zero		1004


//--------------------- SYMBOLS --------------------------

	.type		.nv.reservedSmem.offset0,@object
	.size		.nv.reservedSmem.offset0,0x4
